//
// Generated by NVIDIA NVVM Compiler
//
// Compiler Build ID: CL-36424714
// Cuda compilation tools, release 13.0, V13.0.88
// Based on NVVM 20.0.0
//

.version 9.0
.target sm_100
.address_size 64

	// .globl	_Z21histogramGPUGlobalMemPjS_j
// _ZZ21histogramGPUSharedMemPjS_jE5s_res has been demoted
.global .align 1 .b8 _ZN34_INTERNAL_b326f823_4_k_cu_3bbbb71c4cuda3std3__45__cpo5beginE[1];
.global .align 1 .b8 _ZN34_INTERNAL_b326f823_4_k_cu_3bbbb71c4cuda3std3__45__cpo3endE[1];
.global .align 1 .b8 _ZN34_INTERNAL_b326f823_4_k_cu_3bbbb71c4cuda3std3__45__cpo6cbeginE[1];
.global .align 1 .b8 _ZN34_INTERNAL_b326f823_4_k_cu_3bbbb71c4cuda3std3__45__cpo4cendE[1];
.global .align 1 .b8 _ZN34_INTERNAL_b326f823_4_k_cu_3bbbb71c4cuda3std3__45__cpo6rbeginE[1];
.global .align 1 .b8 _ZN34_INTERNAL_b326f823_4_k_cu_3bbbb71c4cuda3std3__45__cpo4rendE[1];
.global .align 1 .b8 _ZN34_INTERNAL_b326f823_4_k_cu_3bbbb71c4cuda3std3__45__cpo7crbeginE[1];
.global .align 1 .b8 _ZN34_INTERNAL_b326f823_4_k_cu_3bbbb71c4cuda3std3__45__cpo5crendE[1];
.global .align 1 .b8 _ZN34_INTERNAL_b326f823_4_k_cu_3bbbb71c4cuda3std3__436_GLOBAL__N__b326f823_4_k_cu_3bbbb71c6ignoreE[1];
.global .align 1 .b8 _ZN34_INTERNAL_b326f823_4_k_cu_3bbbb71c4cuda3std3__419piecewise_constructE[1];
.global .align 1 .b8 _ZN34_INTERNAL_b326f823_4_k_cu_3bbbb71c4cuda3std3__48in_placeE[1];
.global .align 1 .b8 _ZN34_INTERNAL_b326f823_4_k_cu_3bbbb71c4cuda3std3__420unreachable_sentinelE[1];
.global .align 1 .b8 _ZN34_INTERNAL_b326f823_4_k_cu_3bbbb71c4cuda3std3__47nulloptE[1];
.global .align 1 .b8 _ZN34_INTERNAL_b326f823_4_k_cu_3bbbb71c4cuda3std3__48unexpectE[1];
.global .align 1 .b8 _ZN34_INTERNAL_b326f823_4_k_cu_3bbbb71c4cuda3std6ranges3__45__cpo4swapE[1];
.global .align 1 .b8 _ZN34_INTERNAL_b326f823_4_k_cu_3bbbb71c4cuda3std6ranges3__45__cpo9iter_moveE[1];
.global .align 1 .b8 _ZN34_INTERNAL_b326f823_4_k_cu_3bbbb71c4cuda3std6ranges3__45__cpo5beginE[1];
.global .align 1 .b8 _ZN34_INTERNAL_b326f823_4_k_cu_3bbbb71c4cuda3std6ranges3__45__cpo3endE[1];
.global .align 1 .b8 _ZN34_INTERNAL_b326f823_4_k_cu_3bbbb71c4cuda3std6ranges3__45__cpo6cbeginE[1];
.global .align 1 .b8 _ZN34_INTERNAL_b326f823_4_k_cu_3bbbb71c4cuda3std6ranges3__45__cpo4cendE[1];
.global .align 1 .b8 _ZN34_INTERNAL_b326f823_4_k_cu_3bbbb71c4cuda3std6ranges3__45__cpo7advanceE[1];
.global .align 1 .b8 _ZN34_INTERNAL_b326f823_4_k_cu_3bbbb71c4cuda3std6ranges3__45__cpo9iter_swapE[1];
.global .align 1 .b8 _ZN34_INTERNAL_b326f823_4_k_cu_3bbbb71c4cuda3std6ranges3__45__cpo4nextE[1];
.global .align 1 .b8 _ZN34_INTERNAL_b326f823_4_k_cu_3bbbb71c4cuda3std6ranges3__45__cpo4prevE[1];
.global .align 1 .b8 _ZN34_INTERNAL_b326f823_4_k_cu_3bbbb71c4cuda3std6ranges3__45__cpo4dataE[1];
.global .align 1 .b8 _ZN34_INTERNAL_b326f823_4_k_cu_3bbbb71c4cuda3std6ranges3__45__cpo5cdataE[1];
.global .align 1 .b8 _ZN34_INTERNAL_b326f823_4_k_cu_3bbbb71c4cuda3std6ranges3__45__cpo4sizeE[1];
.global .align 1 .b8 _ZN34_INTERNAL_b326f823_4_k_cu_3bbbb71c4cuda3std6ranges3__45__cpo5ssizeE[1];
.global .align 1 .b8 _ZN34_INTERNAL_b326f823_4_k_cu_3bbbb71c4cuda3std6ranges3__45__cpo8distanceE[1];
.global .align 1 .b8 _ZN34_INTERNAL_b326f823_4_k_cu_3bbbb71c6thrust24THRUST_300001_SM_1000_NS8cuda_cub3parE[1];
.global .align 1 .b8 _ZN34_INTERNAL_b326f823_4_k_cu_3bbbb71c6thrust24THRUST_300001_SM_1000_NS8cuda_cub10par_nosyncE[1];
.global .align 1 .b8 _ZN34_INTERNAL_b326f823_4_k_cu_3bbbb71c6thrust24THRUST_300001_SM_1000_NS6system6detail10sequential3seqE[1];
.global .align 1 .b8 _ZN34_INTERNAL_b326f823_4_k_cu_3bbbb71c6thrust24THRUST_300001_SM_1000_NS12placeholders2_1E[1];
.global .align 1 .b8 _ZN34_INTERNAL_b326f823_4_k_cu_3bbbb71c6thrust24THRUST_300001_SM_1000_NS12placeholders2_2E[1];
.global .align 1 .b8 _ZN34_INTERNAL_b326f823_4_k_cu_3bbbb71c6thrust24THRUST_300001_SM_1000_NS12placeholders2_3E[1];
.global .align 1 .b8 _ZN34_INTERNAL_b326f823_4_k_cu_3bbbb71c6thrust24THRUST_300001_SM_1000_NS12placeholders2_4E[1];
.global .align 1 .b8 _ZN34_INTERNAL_b326f823_4_k_cu_3bbbb71c6thrust24THRUST_300001_SM_1000_NS12placeholders2_5E[1];
.global .align 1 .b8 _ZN34_INTERNAL_b326f823_4_k_cu_3bbbb71c6thrust24THRUST_300001_SM_1000_NS12placeholders2_6E[1];
.global .align 1 .b8 _ZN34_INTERNAL_b326f823_4_k_cu_3bbbb71c6thrust24THRUST_300001_SM_1000_NS12placeholders2_7E[1];
.global .align 1 .b8 _ZN34_INTERNAL_b326f823_4_k_cu_3bbbb71c6thrust24THRUST_300001_SM_1000_NS12placeholders2_8E[1];
.global .align 1 .b8 _ZN34_INTERNAL_b326f823_4_k_cu_3bbbb71c6thrust24THRUST_300001_SM_1000_NS12placeholders2_9E[1];
.global .align 1 .b8 _ZN34_INTERNAL_b326f823_4_k_cu_3bbbb71c6thrust24THRUST_300001_SM_1000_NS12placeholders3_10E[1];
.global .align 1 .b8 _ZN34_INTERNAL_b326f823_4_k_cu_3bbbb71c6thrust24THRUST_300001_SM_1000_NS3seqE[1];

.visible .entry _Z21histogramGPUGlobalMemPjS_j(
	.param .u64 .ptr .align 1 _Z21histogramGPUGlobalMemPjS_j_param_0,
	.param .u64 .ptr .align 1 _Z21histogramGPUGlobalMemPjS_j_param_1,
	.param .u32 _Z21histogramGPUGlobalMemPjS_j_param_2
)
{
	.reg .pred 	%p<8>;
	.reg .b32 	%r<20>;
	.reg .b64 	%rd<55>;

	ld.param.u64 	%rd24, [_Z21histogramGPUGlobalMemPjS_j_param_0];
	ld.param.u64 	%rd25, [_Z21histogramGPUGlobalMemPjS_j_param_1];
	ld.param.u32 	%rd4, [_Z21histogramGPUGlobalMemPjS_j_param_2];
	cvta.to.global.u64 	%rd1, %rd25;
	cvta.to.global.u64 	%rd2, %rd24;
	mov.u32 	%r2, %ctaid.x;
	mov.u32 	%r1, %ntid.x;
	mov.u32 	%r3, %tid.x;
	mad.lo.s32 	%r4, %r2, %r1, %r3;
	cvt.s64.s32 	%rd53, %r4;
	setp.ge.u64 	%p1, %rd53, %rd4;
	@%p1 bra 	$L__BB0_10;
	mov.u32 	%r5, %nctaid.x;
	mul.lo.s32 	%r6, %r5, %r1;
	cvt.u64.u32 	%rd5, %r6;
	add.s64 	%rd26, %rd53, %rd5;
	max.u64 	%rd27, %rd26, %rd4;
	setp.lt.u64 	%p2, %rd26, %rd4;
	selp.u64 	%rd6, 1, 0, %p2;
	add.s64 	%rd28, %rd26, %rd6;
	sub.s64 	%rd7, %rd27, %rd28;
	and.b64  	%rd29, %rd7, -4294967296;
	setp.ne.s64 	%p3, %rd29, 0;
	@%p3 bra 	$L__BB0_3;
	cvt.u32.u64 	%r7, %rd5;
	cvt.u32.u64 	%r8, %rd7;
	div.u32 	%r9, %r8, %r7;
	cvt.u64.u32 	%rd49, %r9;
	bra.uni 	$L__BB0_4;
$L__BB0_3:
	div.u64 	%rd49, %rd7, %rd5;
$L__BB0_4:
	add.s64 	%rd11, %rd49, %rd6;
	and.b64  	%rd30, %rd11, 3;
	setp.eq.s64 	%p4, %rd30, 3;
	@%p4 bra 	$L__BB0_7;
	shl.b64 	%rd31, %rd53, 2;
	add.s64 	%rd51, %rd2, %rd31;
	shl.b64 	%rd13, %rd5, 2;
	add.s64 	%rd32, %rd11, 1;
	and.b64  	%rd50, %rd32, 3;
$L__BB0_6:
	.pragma "nounroll";
	ld.global.u32 	%r10, [%rd51];
	mul.wide.u32 	%rd33, %r10, 4;
	add.s64 	%rd34, %rd1, %rd33;
	atom.global.add.u32 	%r11, [%rd34], 1;
	add.s64 	%rd53, %rd53, %rd5;
	add.s64 	%rd51, %rd51, %rd13;
	add.s64 	%rd50, %rd50, -1;
	setp.ne.s64 	%p5, %rd50, 0;
	@%p5 bra 	$L__BB0_6;
$L__BB0_7:
	setp.lt.u64 	%p6, %rd11, 3;
	@%p6 bra 	$L__BB0_10;
	shl.b64 	%rd39, %rd5, 2;
$L__BB0_9:
	shl.b64 	%rd35, %rd53, 2;
	add.s64 	%rd36, %rd2, %rd35;
	ld.global.u32 	%r12, [%rd36];
	mul.wide.u32 	%rd37, %r12, 4;
	add.s64 	%rd38, %rd1, %rd37;
	atom.global.add.u32 	%r13, [%rd38], 1;
	add.s64 	%rd40, %rd36, %rd39;
	ld.global.u32 	%r14, [%rd40];
	mul.wide.u32 	%rd41, %r14, 4;
	add.s64 	%rd42, %rd1, %rd41;
	atom.global.add.u32 	%r15, [%rd42], 1;
	add.s64 	%rd43, %rd40, %rd39;
	ld.global.u32 	%r16, [%rd43];
	mul.wide.u32 	%rd44, %r16, 4;
	add.s64 	%rd45, %rd1, %rd44;
	atom.global.add.u32 	%r17, [%rd45], 1;
	add.s64 	%rd46, %rd43, %rd39;
	ld.global.u32 	%r18, [%rd46];
	mul.wide.u32 	%rd47, %r18, 4;
	add.s64 	%rd48, %rd1, %rd47;
	atom.global.add.u32 	%r19, [%rd48], 1;
	add.s64 	%rd53, %rd39, %rd53;
	setp.lt.u64 	%p7, %rd53, %rd4;
	@%p7 bra 	$L__BB0_9;
$L__BB0_10:
	ret;

}
	// .globl	_Z21histogramGPUSharedMemPjS_j
.visible .entry _Z21histogramGPUSharedMemPjS_j(
	.param .u64 .ptr .align 1 _Z21histogramGPUSharedMemPjS_j_param_0,
	.param .u64 .ptr .align 1 _Z21histogramGPUSharedMemPjS_j_param_1,
	.param .u32 _Z21histogramGPUSharedMemPjS_j_param_2
)
{
	.reg .pred 	%p<10>;
	.reg .b32 	%r<39>;
	.reg .b64 	%rd<47>;
	// demoted variable
	.shared .align 4 .b8 _ZZ21histogramGPUSharedMemPjS_jE5s_res[1024];
	ld.param.u64 	%rd24, [_Z21histogramGPUSharedMemPjS_j_param_0];
	ld.param.u64 	%rd23, [_Z21histogramGPUSharedMemPjS_j_param_1];
	ld.param.u32 	%r4, [_Z21histogramGPUSharedMemPjS_j_param_2];
	cvta.to.global.u64 	%rd1, %rd24;
	mov.u32 	%r1, %ntid.x;
	mov.u32 	%r2, %tid.x;
	setp.gt.u32 	%p1, %r2, 255;
	shl.b32 	%r5, %r2, 2;
	mov.u32 	%r6, _ZZ21histogramGPUSharedMemPjS_jE5s_res;
	add.s32 	%r3, %r6, %r5;
	@%p1 bra 	$L__BB1_2;
	mov.b32 	%r7, 0;
	st.shared.u32 	[%r3], %r7;
$L__BB1_2:
	bar.sync 	0;
	mov.u32 	%r8, %ctaid.x;
	mad.lo.s32 	%r9, %r8, %r1, %r2;
	cvt.s64.s32 	%rd45, %r9;
	cvt.u64.u32 	%rd3, %r4;
	setp.ge.u64 	%p2, %rd45, %rd3;
	@%p2 bra 	$L__BB1_12;
	mov.u32 	%r10, %nctaid.x;
	mul.lo.s32 	%r11, %r10, %r1;
	cvt.u64.u32 	%rd4, %r11;
	add.s64 	%rd25, %rd45, %rd4;
	max.u64 	%rd26, %rd25, %rd3;
	setp.lt.u64 	%p3, %rd25, %rd3;
	selp.u64 	%rd5, 1, 0, %p3;
	add.s64 	%rd27, %rd25, %rd5;
	sub.s64 	%rd6, %rd26, %rd27;
	and.b64  	%rd28, %rd6, -4294967296;
	setp.ne.s64 	%p4, %rd28, 0;
	@%p4 bra 	$L__BB1_5;
	cvt.u32.u64 	%r12, %rd4;
	cvt.u32.u64 	%r13, %rd6;
	div.u32 	%r14, %r13, %r12;
	cvt.u64.u32 	%rd41, %r14;
	bra.uni 	$L__BB1_6;
$L__BB1_5:
	div.u64 	%rd41, %rd6, %rd4;
$L__BB1_6:
	add.s64 	%rd10, %rd41, %rd5;
	and.b64  	%rd29, %rd10, 3;
	setp.eq.s64 	%p5, %rd29, 3;
	@%p5 bra 	$L__BB1_9;
	shl.b64 	%rd30, %rd45, 2;
	add.s64 	%rd43, %rd1, %rd30;
	shl.b64 	%rd12, %rd4, 2;
	add.s64 	%rd31, %rd10, 1;
	and.b64  	%rd42, %rd31, 3;
$L__BB1_8:
	.pragma "nounroll";
	ld.global.u32 	%r15, [%rd43];
	shl.b32 	%r16, %r15, 2;
	add.s32 	%r18, %r6, %r16;
	atom.shared.add.u32 	%r19, [%r18], 1;
	add.s64 	%rd45, %rd45, %rd4;
	add.s64 	%rd43, %rd43, %rd12;
	add.s64 	%rd42, %rd42, -1;
	setp.ne.s64 	%p6, %rd42, 0;
	@%p6 bra 	$L__BB1_8;
$L__BB1_9:
	setp.lt.u64 	%p7, %rd10, 3;
	@%p7 bra 	$L__BB1_12;
	shl.b64 	%rd34, %rd4, 2;
$L__BB1_11:
	shl.b64 	%rd32, %rd45, 2;
	add.s64 	%rd33, %rd1, %rd32;
	ld.global.u32 	%r20, [%rd33];
	shl.b32 	%r21, %r20, 2;
	add.s32 	%r23, %r6, %r21;
	atom.shared.add.u32 	%r24, [%r23], 1;
	add.s64 	%rd35, %rd33, %rd34;
	ld.global.u32 	%r25, [%rd35];
	shl.b32 	%r26, %r25, 2;
	add.s32 	%r27, %r6, %r26;
	atom.shared.add.u32 	%r28, [%r27], 1;
	add.s64 	%rd36, %rd35, %rd34;
	ld.global.u32 	%r29, [%rd36];
	shl.b32 	%r30, %r29, 2;
	add.s32 	%r31, %r6, %r30;
	atom.shared.add.u32 	%r32, [%r31], 1;
	add.s64 	%rd37, %rd36, %rd34;
	ld.global.u32 	%r33, [%rd37];
	shl.b32 	%r34, %r33, 2;
	add.s32 	%r35, %r6, %r34;
	atom.shared.add.u32 	%r36, [%r35], 1;
	add.s64 	%rd45, %rd34, %rd45;
	setp.lt.u64 	%p8, %rd45, %rd3;
	@%p8 bra 	$L__BB1_11;
$L__BB1_12:
	setp.gt.u32 	%p9, %r2, 255;
	bar.sync 	0;
	@%p9 bra 	$L__BB1_14;
	cvta.to.global.u64 	%rd38, %rd23;
	mul.wide.u32 	%rd39, %r2, 4;
	add.s64 	%rd40, %rd38, %rd39;
	ld.shared.u32 	%r37, [%r3];
	atom.global.add.u32 	%r38, [%rd40], %r37;
$L__BB1_14:
	ret;

}
	// .globl	_ZN3cub18CUB_300001_SM_10006detail11EmptyKernelIvEEvv
.visible .entry _ZN3cub18CUB_300001_SM_10006detail11EmptyKernelIvEEvv()
{


	ret;

}


// ===== COMPILED SASS (sm_100) =====

	.target	sm_100

	.elftype	@"ET_EXEC"


//--------------------- .note.nv.tkinfo           --------------------------
	.section	.note.nv.tkinfo,"",@"SHT_NOTE"
	.sectionflags	@"SHF_NOTE_NV_TKINFO"
	.tkinfo
        /*0018*/ 	.word	0x00000002
        /*0030*/ 	.string	""
        /*0030*/ 	.string	"ptxas"
        /*0030*/ 	.string	"Cuda compilation tools, release 13.0, V13.0.88"
        /*0030*/ 	.string	"Build cuda_13.0.r13.0/compiler.36424714_0"
        /*0030*/ 	.string	"-arch sm_100 -m 64 "



//--------------------- .note.nv.cuinfo           --------------------------
	.section	.note.nv.cuinfo,"",@"SHT_NOTE"
	.sectionflags	@"SHF_NOTE_NV_CUINFO"
        /*0018*/ 	.short	0x0002
        /*001a*/ 	.short	0x0064
        /*001c*/ 	.short	0x0082
	.zero		2


//--------------------- .nv.info                  --------------------------
	.section	.nv.info,"",@"SHT_CUDA_INFO"
	.align	4


	//----- nvinfo : EIATTR_REGCOUNT
	.align		4
        /*0000*/ 	.byte	0x04, 0x2f
        /*0002*/ 	.short	(.L_44 - .L_43)
	.align		4
.L_43:
        /*0004*/ 	.word	index@(_Z21histogramGPUGlobalMemPjS_j)
        /*0008*/ 	.word	0x0000001a


	//----- nvinfo : EIATTR_FRAME_SIZE
	.align		4
.L_44:
        /*000c*/ 	.byte	0x04, 0x11
        /*000e*/ 	.short	(.L_46 - .L_45)
	.align		4
.L_45:
        /*0010*/ 	.word	index@($__internal_1_$__cuda_sm20_div_u64)
        /*0014*/ 	.word	0x00000000


	//----- nvinfo : EIATTR_FRAME_SIZE
	.align		4
.L_46:
        /*0018*/ 	.byte	0x04, 0x11
        /*001a*/ 	.short	(.L_48 - .L_47)
	.align		4
.L_47:
        /*001c*/ 	.word	index@(_Z21histogramGPUGlobalMemPjS_j)
        /*0020*/ 	.word	0x00000000


	//----- nvinfo : EIATTR_REGCOUNT
	.align		4
.L_48:
        /*0024*/ 	.byte	0x04, 0x2f
        /*0026*/ 	.short	(.L_50 - .L_49)
	.align		4
.L_49:
        /*0028*/ 	.word	index@(_Z21histogramGPUSharedMemPjS_j)
        /*002c*/ 	.word	0x00000016


	//----- nvinfo : EIATTR_FRAME_SIZE
	.align		4
.L_50:
        /*0030*/ 	.byte	0x04, 0x11
        /*0032*/ 	.short	(.L_52 - .L_51)
	.align		4
.L_51:
        /*0034*/ 	.word	index@($__internal_0_$__cuda_sm20_div_u64)
        /*0038*/ 	.word	0x00000000


	//----- nvinfo : EIATTR_FRAME_SIZE
	.align		4
.L_52:
        /*003c*/ 	.byte	0x04, 0x11
        /*003e*/ 	.short	(.L_54 - .L_53)
	.align		4
.L_53:
        /*0040*/ 	.word	index@(_Z21histogramGPUSharedMemPjS_j)
        /*0044*/ 	.word	0x00000000


	//----- nvinfo : EIATTR_REGCOUNT
	.align		4
.L_54:
        /*0048*/ 	.byte	0x04, 0x2f
        /*004a*/ 	.short	(.L_56 - .L_55)
	.align		4
.L_55:
        /*004c*/ 	.word	index@(_ZN3cub18CUB_300001_SM_10006detail11EmptyKernelIvEEvv)
        /*0050*/ 	.word	0x00000004


	//----- nvinfo : EIATTR_FRAME_SIZE
	.align		4
.L_56:
        /*0054*/ 	.byte	0x04, 0x11
        /*0056*/ 	.short	(.L_58 - .L_57)
	.align		4
.L_57:
        /*0058*/ 	.word	index@(_ZN3cub18CUB_300001_SM_10006detail11EmptyKernelIvEEvv)
        /*005c*/ 	.word	0x00000000


	//----- nvinfo : EIATTR_MIN_STACK_SIZE
	.align		4
.L_58:
        /*0060*/ 	.byte	0x04, 0x12
        /*0062*/ 	.short	(.L_60 - .L_59)
	.align		4
.L_59:
        /*0064*/ 	.word	index@(_ZN3cub18CUB_300001_SM_10006detail11EmptyKernelIvEEvv)
        /*0068*/ 	.word	0x00000000


	//----- nvinfo : EIATTR_MIN_STACK_SIZE
	.align		4
.L_60:
        /*006c*/ 	.byte	0x04, 0x12
        /*006e*/ 	.short	(.L_62 - .L_61)
	.align		4
.L_61:
        /*0070*/ 	.word	index@(_Z21histogramGPUSharedMemPjS_j)
        /*0074*/ 	.word	0x00000000


	//----- nvinfo : EIATTR_MIN_STACK_SIZE
	.align		4
.L_62:
        /*0078*/ 	.byte	0x04, 0x12
        /*007a*/ 	.short	(.L_64 - .L_63)
	.align		4
.L_63:
        /*007c*/ 	.word	index@(_Z21histogramGPUGlobalMemPjS_j)
        /*0080*/ 	.word	0x00000000
.L_64:


//--------------------- .nv.compat                --------------------------
	.section	.nv.compat,"",@"SHT_CUDA_COMPAT_INFO"
	.align	4
        /*0000*/ 	.byte	0x02, 0x09, 0x00, 0x00, 0x02, 0x02, 0x01, 0x00, 0x02, 0x05, 0x05, 0x00, 0x03, 0x07, 0x01, 0x01
        /*0010*/ 	.byte	0x02, 0x03, 0x00, 0x00, 0x02, 0x06, 0x01, 0x00, 0x04, 0x0b, 0x08, 0x00, 0x09, 0x00, 0x00, 0x00
        /*0020*/ 	.byte	0x00, 0x00, 0x00, 0x00


//--------------------- .nv.info._ZN3cub18CUB_300001_SM_10006detail11EmptyKernelIvEEvv --------------------------
	.section	.nv.info._ZN3cub18CUB_300001_SM_10006detail11EmptyKernelIvEEvv,"",@"SHT_CUDA_INFO"
	.sectionflags	@""
	.align	4


	//----- nvinfo : EIATTR_CUDA_API_VERSION
	.align		4
        /*0000*/ 	.byte	0x04, 0x37
        /*0002*/ 	.short	(.L_66 - .L_65)
.L_65:
        /*0004*/ 	.word	0x00000082


	//----- nvinfo : EIATTR_SPARSE_MMA_MASK
	.align		4
.L_66:
        /*0008*/ 	.byte	0x03, 0x50
        /*000a*/ 	.short	0x0000


	//----- nvinfo : EIATTR_MAXREG_COUNT
	.align		4
        /*000c*/ 	.byte	0x03, 0x1b
        /*000e*/ 	.short	0x00ff


	//----- nvinfo : EIATTR_MERCURY_ISA_VERSION
	.align		4
        /*0010*/ 	.byte	0x03, 0x5f
        /*0012*/ 	.short	0x0101


	//----- nvinfo : EIATTR_VRC_CTA_INIT_COUNT
	.align		4
        /*0014*/ 	.byte	0x02, 0x4a
	.zero		1
	.zero		1


	//----- nvinfo : EIATTR_EXIT_INSTR_OFFSETS
	.align		4
        /*0018*/ 	.byte	0x04, 0x1c
        /*001a*/ 	.short	(.L_68 - .L_67)


	//   ....[0]....
.L_67:
        /*001c*/ 	.word	0x00000010


	//----- nvinfo : EIATTR_SW_WAR
	.align		4
.L_68:
        /*0020*/ 	.byte	0x04, 0x36
        /*0022*/ 	.short	(.L_70 - .L_69)
.L_69:
        /*0024*/ 	.word	0x00000008
.L_70:


//--------------------- .nv.info._Z21histogramGPUSharedMemPjS_j --------------------------
	.section	.nv.info._Z21histogramGPUSharedMemPjS_j,"",@"SHT_CUDA_INFO"
	.sectionflags	@""
	.align	4


	//----- nvinfo : EIATTR_CUDA_API_VERSION
	.align		4
        /*0000*/ 	.byte	0x04, 0x37
        /*0002*/ 	.short	(.L_72 - .L_71)
.L_71:
        /*0004*/ 	.word	0x00000082


	//----- nvinfo : EIATTR_KPARAM_INFO
	.align		4
.L_72:
        /*0008*/ 	.byte	0x04, 0x17
        /*000a*/ 	.short	(.L_74 - .L_73)
.L_73:
        /*000c*/ 	.word	0x00000000
        /*0010*/ 	.short	0x0002
        /*0012*/ 	.short	0x0010
        /*0014*/ 	.byte	0x00, 0xf0, 0x11, 0x00


	//----- nvinfo : EIATTR_KPARAM_INFO
	.align		4
.L_74:
        /*0018*/ 	.byte	0x04, 0x17
        /*001a*/ 	.short	(.L_76 - .L_75)
.L_75:
        /*001c*/ 	.word	0x00000000
        /*0020*/ 	.short	0x0001
        /*0022*/ 	.short	0x0008
        /*0024*/ 	.byte	0x00, 0xf5, 0x21, 0x00


	//----- nvinfo : EIATTR_KPARAM_INFO
	.align		4
.L_76:
        /*0028*/ 	.byte	0x04, 0x17
        /*002a*/ 	.short	(.L_78 - .L_77)
.L_77:
        /*002c*/ 	.word	0x00000000
        /*0030*/ 	.short	0x0000
        /*0032*/ 	.short	0x0000
        /*0034*/ 	.byte	0x00, 0xf5, 0x21, 0x00


	//----- nvinfo : EIATTR_SPARSE_MMA_MASK
	.align		4
.L_78:
        /*0038*/ 	.byte	0x03, 0x50
        /*003a*/ 	.short	0x0000


	//----- nvinfo : EIATTR_MAXREG_COUNT
	.align		4
        /*003c*/ 	.byte	0x03, 0x1b
        /*003e*/ 	.short	0x00ff


	//----- nvinfo : EIATTR_NUM_BARRIERS
	.align		4
        /*0040*/ 	.byte	0x02, 0x4c
        /*0042*/ 	.byte	0x01
	.zero		1


	//----- nvinfo : EIATTR_MERCURY_ISA_VERSION
	.align		4
        /*0044*/ 	.byte	0x03, 0x5f
        /*0046*/ 	.short	0x0101


	//----- nvinfo : EIATTR_VRC_CTA_INIT_COUNT
	.align		4
        /*0048*/ 	.byte	0x02, 0x4a
	.zero		1
	.zero		1


	//----- nvinfo : EIATTR_EXIT_INSTR_OFFSETS
	.align		4
        /*004c*/ 	.byte	0x04, 0x1c
        /*004e*/ 	.short	(.L_80 - .L_79)


	//   ....[0]....
.L_79:
        /*0050*/ 	.word	0x000007a0


	//   ....[1]....
        /*0054*/ 	.word	0x000007f0


	//----- nvinfo : EIATTR_CRS_STACK_SIZE
	.align		4
.L_80:
        /*0058*/ 	.byte	0x04, 0x1e
        /*005a*/ 	.short	(.L_82 - .L_81)
.L_81:
        /*005c*/ 	.word	0x00000000


	//----- nvinfo : EIATTR_CBANK_PARAM_SIZE
	.align		4
.L_82:
        /*0060*/ 	.byte	0x03, 0x19
        /*0062*/ 	.short	0x0014


	//----- nvinfo : EIATTR_PARAM_CBANK
	.align		4
        /*0064*/ 	.byte	0x04, 0x0a
        /*0066*/ 	.short	(.L_84 - .L_83)
	.align		4
.L_83:
        /*0068*/ 	.word	index@(.nv.constant0._Z21histogramGPUSharedMemPjS_j)
        /*006c*/ 	.short	0x0380
        /*006e*/ 	.short	0x0014


	//----- nvinfo : EIATTR_SW_WAR
	.align		4
.L_84:
        /*0070*/ 	.byte	0x04, 0x36
        /*0072*/ 	.short	(.L_86 - .L_85)
.L_85:
        /*0074*/ 	.word	0x00000008
.L_86:


//--------------------- .nv.info._Z21histogramGPUGlobalMemPjS_j --------------------------
	.section	.nv.info._Z21histogramGPUGlobalMemPjS_j,"",@"SHT_CUDA_INFO"
	.sectionflags	@""
	.align	4


	//----- nvinfo : EIATTR_CUDA_API_VERSION
	.align		4
        /*0000*/ 	.byte	0x04, 0x37
        /*0002*/ 	.short	(.L_88 - .L_87)
.L_87:
        /*0004*/ 	.word	0x00000082


	//----- nvinfo : EIATTR_KPARAM_INFO
	.align		4
.L_88:
        /*0008*/ 	.byte	0x04, 0x17
        /*000a*/ 	.short	(.L_90 - .L_89)
.L_89:
        /*000c*/ 	.word	0x00000000
        /*0010*/ 	.short	0x0002
        /*0012*/ 	.short	0x0010
        /*0014*/ 	.byte	0x00, 0xf0, 0x11, 0x00


	//----- nvinfo : EIATTR_KPARAM_INFO
	.align		4
.L_90:
        /*0018*/ 	.byte	0x04, 0x17
        /*001a*/ 	.short	(.L_92 - .L_91)
.L_91:
        /*001c*/ 	.word	0x00000000
        /*0020*/ 	.short	0x0001
        /*0022*/ 	.short	0x0008
        /*0024*/ 	.byte	0x00, 0xf5, 0x21, 0x00


	//----- nvinfo : EIATTR_KPARAM_INFO
	.align		4
.L_92:
        /*0028*/ 	.byte	0x04, 0x17
        /*002a*/ 	.short	(.L_94 - .L_93)
.L_93:
        /*002c*/ 	.word	0x00000000
        /*0030*/ 	.short	0x0000
        /*0032*/ 	.short	0x0000
        /*0034*/ 	.byte	0x00, 0xf5, 0x21, 0x00


	//----- nvinfo : EIATTR_SPARSE_MMA_MASK
	.align		4
.L_94:
        /*0038*/ 	.byte	0x03, 0x50
        /*003a*/ 	.short	0x0000


	//----- nvinfo : EIATTR_MAXREG_COUNT
	.align		4
        /*003c*/ 	.byte	0x03, 0x1b
        /*003e*/ 	.short	0x00ff


	//----- nvinfo : EIATTR_MERCURY_ISA_VERSION
	.align		4
        /*0040*/ 	.byte	0x03, 0x5f
        /*0042*/ 	.short	0x0101


	//----- nvinfo : EIATTR_VRC_CTA_INIT_COUNT
	.align		4
        /*0044*/ 	.byte	0x02, 0x4a
	.zero		1
	.zero		1


	//----- nvinfo : EIATTR_EXIT_INSTR_OFFSETS
	.align		4
        /*0048*/ 	.byte	0x04, 0x1c
        /*004a*/ 	.short	(.L_96 - .L_95)


	//   ....[0]....
.L_95:
        /*004c*/ 	.word	0x00000090


	//   ....[1]....
        /*0050*/ 	.word	0x00000520


	//   ....[2]....
        /*0054*/ 	.word	0x00000720


	//----- nvinfo : EIATTR_CRS_STACK_SIZE
	.align		4
.L_96:
        /*0058*/ 	.byte	0x04, 0x1e
        /*005a*/ 	.short	(.L_98 - .L_97)
.L_97:
        /*005c*/ 	.word	0x00000000


	//----- nvinfo : EIATTR_CBANK_PARAM_SIZE
	.align		4
.L_98:
        /*0060*/ 	.byte	0x03, 0x19
        /*0062*/ 	.short	0x0014


	//----- nvinfo : EIATTR_PARAM_CBANK
	.align		4
        /*0064*/ 	.byte	0x04, 0x0a
        /*0066*/ 	.short	(.L_100 - .L_99)
	.align		4
.L_99:
        /*0068*/ 	.word	index@(.nv.constant0._Z21histogramGPUGlobalMemPjS_j)
        /*006c*/ 	.short	0x0380
        /*006e*/ 	.short	0x0014


	//----- nvinfo : EIATTR_SW_WAR
	.align		4
.L_100:
        /*0070*/ 	.byte	0x04, 0x36
        /*0072*/ 	.short	(.L_102 - .L_101)
.L_101:
        /*0074*/ 	.word	0x00000008
.L_102:


//--------------------- .nv.callgraph             --------------------------
	.section	.nv.callgraph,"",@"SHT_CUDA_CALLGRAPH"
	.align	4
	.sectionentsize	8
	.align		4
        /*0000*/ 	.word	0x00000000
	.align		4
        /*0004*/ 	.word	0xffffffff
	.align		4
        /*0008*/ 	.word	0x00000000
	.align		4
        /*000c*/ 	.word	0xfffffffe
	.align		4
        /*0010*/ 	.word	0x00000000
	.align		4
        /*0014*/ 	.word	0xfffffffd
	.align		4
        /*0018*/ 	.word	0x00000000
	.align		4
        /*001c*/ 	.word	0xfffffffc


//--------------------- .nv.constant4             --------------------------
	.section	.nv.constant4,"a",@progbits
	.align	8
	.align		8
.nv.constant4:
        /*0000*/ 	.dword	_ZN34_INTERNAL_b326f823_4_k_cu_3bbbb71c4cuda3std3__45__cpo5beginE
	.align		8
        /*0008*/ 	.dword	_ZN34_INTERNAL_b326f823_4_k_cu_3bbbb71c4cuda3std3__45__cpo3endE
	.align		8
        /*0010*/ 	.dword	_ZN34_INTERNAL_b326f823_4_k_cu_3bbbb71c4cuda3std3__45__cpo6cbeginE
	.align		8
        /*0018*/ 	.dword	_ZN34_INTERNAL_b326f823_4_k_cu_3bbbb71c4cuda3std3__45__cpo4cendE
	.align		8
        /*0020*/ 	.dword	_ZN34_INTERNAL_b326f823_4_k_cu_3bbbb71c4cuda3std3__45__cpo6rbeginE
	.align		8
        /*0028*/ 	.dword	_ZN34_INTERNAL_b326f823_4_k_cu_3bbbb71c4cuda3std3__45__cpo4rendE
	.align		8
        /*0030*/ 	.dword	_ZN34_INTERNAL_b326f823_4_k_cu_3bbbb71c4cuda3std3__45__cpo7crbeginE
	.align		8
        /*0038*/ 	.dword	_ZN34_INTERNAL_b326f823_4_k_cu_3bbbb71c4cuda3std3__45__cpo5crendE
	.align		8
        /*0040*/ 	.dword	_ZN34_INTERNAL_b326f823_4_k_cu_3bbbb71c4cuda3std3__436_GLOBAL__N__b326f823_4_k_cu_3bbbb71c6ignoreE
	.align		8
        /*0048*/ 	.dword	_ZN34_INTERNAL_b326f823_4_k_cu_3bbbb71c4cuda3std3__419piecewise_constructE
	.align		8
        /*0050*/ 	.dword	_ZN34_INTERNAL_b326f823_4_k_cu_3bbbb71c4cuda3std3__48in_placeE
	.align		8
        /*0058*/ 	.dword	_ZN34_INTERNAL_b326f823_4_k_cu_3bbbb71c4cuda3std3__420unreachable_sentinelE
	.align		8
        /*0060*/ 	.dword	_ZN34_INTERNAL_b326f823_4_k_cu_3bbbb71c4cuda3std3__47nulloptE
	.align		8
        /*0068*/ 	.dword	_ZN34_INTERNAL_b326f823_4_k_cu_3bbbb71c4cuda3std3__48unexpectE
	.align		8
        /*0070*/ 	.dword	_ZN34_INTERNAL_b326f823_4_k_cu_3bbbb71c4cuda3std6ranges3__45__cpo4swapE
	.align		8
        /*0078*/ 	.dword	_ZN34_INTERNAL_b326f823_4_k_cu_3bbbb71c4cuda3std6ranges3__45__cpo9iter_moveE
	.align		8
        /*0080*/ 	.dword	_ZN34_INTERNAL_b326f823_4_k_cu_3bbbb71c4cuda3std6ranges3__45__cpo5beginE
	.align		8
        /*0088*/ 	.dword	_ZN34_INTERNAL_b326f823_4_k_cu_3bbbb71c4cuda3std6ranges3__45__cpo3endE
	.align		8
        /*0090*/ 	.dword	_ZN34_INTERNAL_b326f823_4_k_cu_3bbbb71c4cuda3std6ranges3__45__cpo6cbeginE
	.align		8
        /*0098*/ 	.dword	_ZN34_INTERNAL_b326f823_4_k_cu_3bbbb71c4cuda3std6ranges3__45__cpo4cendE
	.align		8
        /*00a0*/ 	.dword	_ZN34_INTERNAL_b326f823_4_k_cu_3bbbb71c4cuda3std6ranges3__45__cpo7advanceE
	.align		8
        /*00a8*/ 	.dword	_ZN34_INTERNAL_b326f823_4_k_cu_3bbbb71c4cuda3std6ranges3__45__cpo9iter_swapE
	.align		8
        /*00b0*/ 	.dword	_ZN34_INTERNAL_b326f823_4_k_cu_3bbbb71c4cuda3std6ranges3__45__cpo4nextE
	.align		8
        /*00b8*/ 	.dword	_ZN34_INTERNAL_b326f823_4_k_cu_3bbbb71c4cuda3std6ranges3__45__cpo4prevE
	.align		8
        /*00c0*/ 	.dword	_ZN34_INTERNAL_b326f823_4_k_cu_3bbbb71c4cuda3std6ranges3__45__cpo4dataE
	.align		8
        /*00c8*/ 	.dword	_ZN34_INTERNAL_b326f823_4_k_cu_3bbbb71c4cuda3std6ranges3__45__cpo5cdataE
	.align		8
        /*00d0*/ 	.dword	_ZN34_INTERNAL_b326f823_4_k_cu_3bbbb71c4cuda3std6ranges3__45__cpo4sizeE
	.align		8
        /*00d8*/ 	.dword	_ZN34_INTERNAL_b326f823_4_k_cu_3bbbb71c4cuda3std6ranges3__45__cpo5ssizeE
	.align		8
        /*00e0*/ 	.dword	_ZN34_INTERNAL_b326f823_4_k_cu_3bbbb71c4cuda3std6ranges3__45__cpo8distanceE
	.align		8
        /*00e8*/ 	.dword	_ZN34_INTERNAL_b326f823_4_k_cu_3bbbb71c6thrust24THRUST_300001_SM_1000_NS8cuda_cub3parE
	.align		8
        /*00f0*/ 	.dword	_ZN34_INTERNAL_b326f823_4_k_cu_3bbbb71c6thrust24THRUST_300001_SM_1000_NS8cuda_cub10par_nosyncE
	.align		8
        /*00f8*/ 	.dword	_ZN34_INTERNAL_b326f823_4_k_cu_3bbbb71c6thrust24THRUST_300001_SM_1000_NS6system6detail10sequential3seqE
	.align		8
        /*0100*/ 	.dword	_ZN34_INTERNAL_b326f823_4_k_cu_3bbbb71c6thrust24THRUST_300001_SM_1000_NS12placeholders2_1E
	.align		8
        /*0108*/ 	.dword	_ZN34_INTERNAL_b326f823_4_k_cu_3bbbb71c6thrust24THRUST_300001_SM_1000_NS12placeholders2_2E
	.align		8
        /*0110*/ 	.dword	_ZN34_INTERNAL_b326f823_4_k_cu_3bbbb71c6thrust24THRUST_300001_SM_1000_NS12placeholders2_3E
	.align		8
        /*0118*/ 	.dword	_ZN34_INTERNAL_b326f823_4_k_cu_3bbbb71c6thrust24THRUST_300001_SM_1000_NS12placeholders2_4E
	.align		8
        /*0120*/ 	.dword	_ZN34_INTERNAL_b326f823_4_k_cu_3bbbb71c6thrust24THRUST_300001_SM_1000_NS12placeholders2_5E
	.align		8
        /*0128*/ 	.dword	_ZN34_INTERNAL_b326f823_4_k_cu_3bbbb71c6thrust24THRUST_300001_SM_1000_NS12placeholders2_6E
	.align		8
        /*0130*/ 	.dword	_ZN34_INTERNAL_b326f823_4_k_cu_3bbbb71c6thrust24THRUST_300001_SM_1000_NS12placeholders2_7E
	.align		8
        /*0138*/ 	.dword	_ZN34_INTERNAL_b326f823_4_k_cu_3bbbb71c6thrust24THRUST_300001_SM_1000_NS12placeholders2_8E
	.align		8
        /*0140*/ 	.dword	_ZN34_INTERNAL_b326f823_4_k_cu_3bbbb71c6thrust24THRUST_300001_SM_1000_NS12placeholders2_9E
	.align		8
        /*0148*/ 	.dword	_ZN34_INTERNAL_b326f823_4_k_cu_3bbbb71c6thrust24THRUST_300001_SM_1000_NS12placeholders3_10E
	.align		8
        /*0150*/ 	.dword	_ZN34_INTERNAL_b326f823_4_k_cu_3bbbb71c6thrust24THRUST_300001_SM_1000_NS3seqE


//--------------------- .text._ZN3cub18CUB_300001_SM_10006detail11EmptyKernelIvEEvv --------------------------
	.section	.text._ZN3cub18CUB_300001_SM_10006detail11EmptyKernelIvEEvv,"ax",@progbits
	.align	128
        .global         _ZN3cub18CUB_300001_SM_10006detail11EmptyKernelIvEEvv
        .type           _ZN3cub18CUB_300001_SM_10006detail11EmptyKernelIvEEvv,@function
        .size           _ZN3cub18CUB_300001_SM_10006detail11EmptyKernelIvEEvv,(.L_x_21 - _ZN3cub18CUB_300001_SM_10006detail11EmptyKernelIvEEvv)
        .other          _ZN3cub18CUB_300001_SM_10006detail11EmptyKernelIvEEvv,@"STO_CUDA_ENTRY STV_DEFAULT"
_ZN3cub18CUB_300001_SM_10006detail11EmptyKernelIvEEvv:
.text._ZN3cub18CUB_300001_SM_10006detail11EmptyKernelIvEEvv:
[----:B------:R-:W-:Y:S01]  /*0000*/  LDC R1, c[0x0][0x37c] ;  /* 0x0000df00ff017b82 */ /* 0x000fe20000000800 */
[----:B------:R-:W-:Y:S05]  /*0010*/  EXIT ;  /* 0x000000000000794d */ /* 0x000fea0003800000 */
.L_x_0:
[----:B------:R-:W-:-:S00]  /*0020*/  BRA `(.L_x_0) ;  /* 0xfffffffc00fc7947 */ /* 0x000fc0000383ffff */
[----:B------:R-:W-:-:S00]  /*0030*/  NOP ;  /* 0x0000000000007918 */ /* 0x000fc00000000000 */
        /* <DEDUP_REMOVED lines=12> */
.L_x_21:


//--------------------- .text._Z21histogramGPUSharedMemPjS_j --------------------------
	.section	.text._Z21histogramGPUSharedMemPjS_j,"ax",@progbits
	.align	128
        .global         _Z21histogramGPUSharedMemPjS_j
        .type           _Z21histogramGPUSharedMemPjS_j,@function
        .size           _Z21histogramGPUSharedMemPjS_j,(.L_x_19 - _Z21histogramGPUSharedMemPjS_j)
        .other          _Z21histogramGPUSharedMemPjS_j,@"STO_CUDA_ENTRY STV_DEFAULT"
_Z21histogramGPUSharedMemPjS_j:
.text._Z21histogramGPUSharedMemPjS_j:
[----:B------:R-:W-:Y:S01]  /*0000*/  LDC R1, c[0x0][0x37c] ;  /* 0x0000df00ff017b82 */ /* 0x000fe20000000800 */
[----:B------:R-:W0:Y:S07]  /*0010*/  S2R R0, SR_TID.X ;  /* 0x0000000000007919 */ /* 0x000e2e0000002100 */
[----:B------:R-:W1:Y:S01]  /*0020*/  S2UR UR5, SR_CgaCtaId ;  /* 0x00000000000579c3 */ /* 0x000e620000008800 */
[----:B------:R-:W2:Y:S01]  /*0030*/  LDCU UR6, c[0x0][0x360] ;  /* 0x00006c00ff0677ac */ /* 0x000ea20008000800 */
[----:B------:R-:W-:Y:S01]  /*0040*/  BSSY.RECONVERGENT B0, `(.L_x_1) ;  /* 0x0000073000007945 */ /* 0x000fe20003800200 */
[----:B------:R-:W2:Y:S01]  /*0050*/  S2R R3, SR_CTAID.X ;  /* 0x0000000000037919 */ /* 0x000ea20000002500 */
[----:B------:R-:W3:Y:S01]  /*0060*/  LDCU UR7, c[0x0][0x390] ;  /* 0x00007200ff0777ac */ /* 0x000ee20008000800 */
[----:B------:R-:W-:Y:S01]  /*0070*/  UMOV UR4, 0x400 ;  /* 0x0000040000047882 */ /* 0x000fe20000000000 */
[----:B------:R-:W4:Y:S01]  /*0080*/  LDCU.64 UR8, c[0x0][0x358] ;  /* 0x00006b00ff0877ac */ /* 0x000f220008000a00 */
[----:B------:R-:W0:Y:S01]  /*0090*/  LDCU.64 UR12, c[0x0][0x380] ;  /* 0x00007000ff0c77ac */ /* 0x000e220008000a00 */
[----:B-1----:R-:W-:Y:S01]  /*00a0*/  ULEA UR4, UR5, UR4, 0x18 ;  /* 0x0000000405047291 */ /* 0x002fe2000f8ec0ff */
[----:B------:R-:W1:Y:S01]  /*00b0*/  LDCU UR5, c[0x0][0x390] ;  /* 0x00007200ff0577ac */ /* 0x000e620008000800 */
[----:B0-----:R-:W-:-:S04]  /*00c0*/  ISETP.GT.U32.AND P0, PT, R0, 0xff, PT ;  /* 0x000000ff0000780c */ /* 0x001fc80003f04070 */
[----:B------:R-:W-:Y:S01]  /*00d0*/  LEA R2, R0, UR4, 0x2 ;  /* 0x0000000400027c11 */ /* 0x000fe2000f8e10ff */
[----:B--2---:R-:W-:-:S05]  /*00e0*/  IMAD R3, R3, UR6, R0 ;  /* 0x0000000603037c24 */ /* 0x004fca000f8e0200 */
[----:B------:R-:W-:-:S03]  /*00f0*/  SHF.R.S32.HI R6, RZ, 0x1f, R3 ;  /* 0x0000001fff067819 */ /* 0x000fc60000011403 */
[----:B------:R0:W-:Y:S01]  /*0100*/  @!P0 STS [R2], RZ ;  /* 0x000000ff02008388 */ /* 0x0001e20000000800 */
[----:B------:R-:W-:Y:S01]  /*0110*/  BAR.SYNC.DEFER_BLOCKING 0x0 ;  /* 0x0000000000007b1d */ /* 0x000fe20000010000 */
[----:B---3--:R-:W-:-:S04]  /*0120*/  ISETP.GE.U32.AND P0, PT, R3, UR7, PT ;  /* 0x0000000703007c0c */ /* 0x008fc8000bf06070 */
[----:B------:R-:W-:-:S13]  /*0130*/  ISETP.GE.U32.AND.EX P0, PT, R6, RZ, PT, P0 ;  /* 0x000000ff0600720c */ /* 0x000fda0003f06100 */
[----:B01--4-:R-:W-:Y:S05]  /*0140*/  @P0 BRA `(.L_x_2) ;  /* 0x0000000400880947 */ /* 0x013fea0003800000 */
[----:B------:R-:W0:Y:S01]  /*0150*/  LDC R4, c[0x0][0x370] ;  /* 0x0000dc00ff047b82 */ /* 0x000e220000000800 */
[----:B------:R-:W-:Y:S01]  /*0160*/  BSSY.RECONVERGENT B1, `(.L_x_3) ;  /* 0x0000027000017945 */ /* 0x000fe20003800200 */
[----:B0-----:R-:W-:-:S05]  /*0170*/  IMAD R4, R4, UR6, RZ ;  /* 0x0000000604047c24 */ /* 0x001fca000f8e02ff */
[----:B------:R-:W-:-:S04]  /*0180*/  IADD3 R7, P1, PT, R4, R3, RZ ;  /* 0x0000000304077210 */ /* 0x000fc80007f3e0ff */
[C---:B------:R-:W-:Y:S01]  /*0190*/  ISETP.GE.U32.AND P0, PT, R7.reuse, UR7, PT ;  /* 0x0000000707007c0c */ /* 0x040fe2000bf06070 */
[----:B------:R-:W-:Y:S01]  /*01a0*/  IMAD.X R10, RZ, RZ, R6, P1 ;  /* 0x000000ffff0a7224 */ /* 0x000fe200008e0606 */
[----:B------:R-:W-:-:S04]  /*01b0*/  ISETP.GT.U32.AND P1, PT, R7, UR7, PT ;  /* 0x0000000707007c0c */ /* 0x000fc8000bf24070 */
[C---:B------:R-:W-:Y:S02]  /*01c0*/  ISETP.GE.U32.AND.EX P0, PT, R10.reuse, RZ, PT, P0 ;  /* 0x000000ff0a00720c */ /* 0x040fe40003f06100 */
[C---:B------:R-:W-:Y:S02]  /*01d0*/  ISETP.GT.U32.AND.EX P1, PT, R10.reuse, RZ, PT, P1 ;  /* 0x000000ff0a00720c */ /* 0x040fe40003f24110 */
[----:B------:R-:W-:Y:S02]  /*01e0*/  SEL R5, RZ, 0x1, P0 ;  /* 0x00000001ff057807 */ /* 0x000fe40000000000 */
[----:B------:R-:W-:Y:S02]  /*01f0*/  SEL R8, R7, UR7, P1 ;  /* 0x0000000707087c07 */ /* 0x000fe40008800000 */
[----:B------:R-:W-:Y:S02]  /*0200*/  SEL R9, R10, RZ, P1 ;  /* 0x000000ff0a097207 */ /* 0x000fe40000800000 */
[----:B------:R-:W-:-:S04]  /*0210*/  IADD3 R7, P0, P1, R8, -R7, -R5 ;  /* 0x8000000708077210 */ /* 0x000fc8000791e805 */
[----:B------:R-:W-:-:S04]  /*0220*/  IADD3.X R9, PT, PT, R9, -0x1, ~R10, P0, P1 ;  /* 0xffffffff09097810 */ /* 0x000fc800007e2c0a */
[----:B------:R-:W-:-:S13]  /*0230*/  ISETP.NE.U32.AND P0, PT, R9, RZ, PT ;  /* 0x000000ff0900720c */ /* 0x000fda0003f05070 */
[----:B------:R-:W-:Y:S05]  /*0240*/  @P0 BRA `(.L_x_4) ;  /* 0x0000000000500947 */ /* 0x000fea0003800000 */
[----:B------:R-:W0:Y:S01]  /*0250*/  I2F.U32.RP R10, R4 ;  /* 0x00000004000a7306 */ /* 0x000e220000209000 */
[----:B------:R-:W-:Y:S01]  /*0260*/  IMAD.MOV R11, RZ, RZ, -R4 ;  /* 0x000000ffff0b7224 */ /* 0x000fe200078e0a04 */
[----:B------:R-:W-:-:S06]  /*0270*/  ISETP.NE.U32.AND P2, PT, R4, RZ, PT ;  /* 0x000000ff0400720c */ /* 0x000fcc0003f45070 */
[----:B0-----:R-:W0:Y:S02]  /*0280*/  MUFU.RCP R10, R10 ;  /* 0x0000000a000a7308 */ /* 0x001e240000001000 */
[----:B0-----:R-:W-:-:S06]  /*0290*/  VIADD R8, R10, 0xffffffe ;  /* 0x0ffffffe0a087836 */ /* 0x001fcc0000000000 */
[----:B------:R0:W1:Y:S02]  /*02a0*/  F2I.FTZ.U32.TRUNC.NTZ R9, R8 ;  /* 0x0000000800097305 */ /* 0x000064000021f000 */
[----:B0-----:R-:W-:Y:S02]  /*02b0*/  IMAD.MOV.U32 R8, RZ, RZ, RZ ;  /* 0x000000ffff087224 */ /* 0x001fe400078e00ff */
[----:B-1----:R-:W-:-:S04]  /*02c0*/  IMAD R11, R11, R9, RZ ;  /* 0x000000090b0b7224 */ /* 0x002fc800078e02ff */
[----:B------:R-:W-:-:S06]  /*02d0*/  IMAD.HI.U32 R12, R9, R11, R8 ;  /* 0x0000000b090c7227 */ /* 0x000fcc00078e0008 */
[----:B------:R-:W-:-:S04]  /*02e0*/  IMAD.HI.U32 R8, R12, R7, RZ ;  /* 0x000000070c087227 */ /* 0x000fc800078e00ff */
[----:B------:R-:W-:-:S04]  /*02f0*/  IMAD.MOV R9, RZ, RZ, -R8 ;  /* 0x000000ffff097224 */ /* 0x000fc800078e0a08 */
[----:B------:R-:W-:Y:S02]  /*0300*/  IMAD R7, R4, R9, R7 ;  /* 0x0000000904077224 */ /* 0x000fe400078e0207 */
[----:B------:R-:W-:-:S03]  /*0310*/  IMAD.MOV.U32 R9, RZ, RZ, RZ ;  /* 0x000000ffff097224 */ /* 0x000fc600078e00ff */
[----:B------:R-:W-:-:S13]  /*0320*/  ISETP.GE.U32.AND P0, PT, R7, R4, PT ;  /* 0x000000040700720c */ /* 0x000fda0003f06070 */
[----:B------:R-:W-:Y:S02]  /*0330*/  @P0 IMAD.IADD R7, R7, 0x1, -R4 ;  /* 0x0000000107070824 */ /* 0x000fe400078e0a04 */
[----:B------:R-:W-:-:S03]  /*0340*/  @P0 VIADD R8, R8, 0x1 ;  /* 0x0000000108080836 */ /* 0x000fc60000000000 */
[----:B------:R-:W-:-:S13]  /*0350*/  ISETP.GE.U32.AND P1, PT, R7, R4, PT ;  /* 0x000000040700720c */ /* 0x000fda0003f26070 */
[----:B------:R-:W-:Y:S01]  /*0360*/  @P1 VIADD R8, R8, 0x1 ;  /* 0x0000000108081836 */ /* 0x000fe20000000000 */
[----:B------:R-:W-:Y:S01]  /*0370*/  @!P2 LOP3.LUT R8, RZ, R4, RZ, 0x33, !PT ;  /* 0x00000004ff08a212 */ /* 0x000fe200078e33ff */
[----:B------:R-:W-:Y:S06]  /*0380*/  BRA `(.L_x_5) ;  /* 0x0000000000107947 */ /* 0x000fec0003800000 */
.L_x_4:
[----:B------:R-:W-:-:S07]  /*0390*/  MOV R8, 0x3b0 ;  /* 0x000003b000087802 */ /* 0x000fce0000000f00 */
[----:B------:R-:W-:Y:S05]  /*03a0*/  CALL.REL.NOINC `($__internal_0_$__cuda_sm20_div_u64) ;  /* 0x0000000400147944 */ /* 0x000fea0003c00000 */
[----:B------:R-:W-:Y:S02]  /*03b0*/  IMAD.MOV.U32 R8, RZ, RZ, R7 ;  /* 0x000000ffff087224 */ /* 0x000fe400078e0007 */
[----:B------:R-:W-:-:S07]  /*03c0*/  IMAD.MOV.U32 R9, RZ, RZ, R10 ;  /* 0x000000ffff097224 */ /* 0x000fce00078e000a */
.L_x_5:
[----:B------:R-:W-:Y:S05]  /*03d0*/  BSYNC.RECONVERGENT B1 ;  /* 0x0000000000017941 */ /* 0x000fea0003800200 */
.L_x_3:
[----:B------:R-:W-:Y:S01]  /*03e0*/  IADD3 R5, P0, PT, R8, R5, RZ ;  /* 0x0000000508057210 */ /* 0x000fe20007f1e0ff */
[----:B------:R-:W-:Y:S03]  /*03f0*/  BSSY.RECONVERGENT B1, `(.L_x_6) ;  /* 0x000001b000017945 */ /* 0x000fe60003800200 */
[C---:B------:R-:W-:Y:S01]  /*0400*/  LOP3.LUT R7, R5.reuse, 0x3, RZ, 0xc0, !PT ;  /* 0x0000000305077812 */ /* 0x040fe200078ec0ff */
[----:B------:R-:W-:Y:S01]  /*0410*/  IMAD.X R8, RZ, RZ, R9, P0 ;  /* 0x000000ffff087224 */ /* 0x000fe200000e0609 */
[----:B------:R-:W-:Y:S02]  /*0420*/  ISETP.GE.U32.AND P0, PT, R5, 0x3, PT ;  /* 0x000000030500780c */ /* 0x000fe40003f06070 */
[----:B------:R-:W-:Y:S02]  /*0430*/  ISETP.NE.U32.AND P1, PT, R7, 0x3, PT ;  /* 0x000000030700780c */ /* 0x000fe40003f25070 */
[----:B------:R-:W-:-:S02]  /*0440*/  ISETP.GE.U32.AND.EX P0, PT, R8, RZ, PT, P0 ;  /* 0x000000ff0800720c */ /* 0x000fc40003f06100 */
[----:B------:R-:W-:-:S13]  /*0450*/  ISETP.NE.AND.EX P1, PT, RZ, RZ, PT, P1 ;  /* 0x000000ffff00720c */ /* 0x000fda0003f25310 */
[----:B------:R-:W-:Y:S05]  /*0460*/  @!P1 BRA `(.L_x_7) ;  /* 0x00000000004c9947 */ /* 0x000fea0003800000 */
[----:B------:R-:W0:Y:S01]  /*0470*/  LDCU.64 UR10, c[0x0][0x380] ;  /* 0x00007000ff0a77ac */ /* 0x000e220008000a00 */
[----:B------:R-:W-:Y:S02]  /*0480*/  VIADD R7, R5, 0x1 ;  /* 0x0000000105077836 */ /* 0x000fe40000000000 */
[----:B------:R-:W-:-:S03]  /*0490*/  IMAD.MOV.U32 R10, RZ, RZ, RZ ;  /* 0x000000ffff0a7224 */ /* 0x000fc600078e00ff */
[----:B------:R-:W-:Y:S02]  /*04a0*/  LOP3.LUT R7, R7, 0x3, RZ, 0xc0, !PT ;  /* 0x0000000307077812 */ /* 0x000fe400078ec0ff */
[----:B0-----:R-:W-:-:S04]  /*04b0*/  LEA R11, P1, R3, UR10, 0x2 ;  /* 0x0000000a030b7c11 */ /* 0x001fc8000f8210ff */
[----:B------:R-:W-:-:S09]  /*04c0*/  LEA.HI.X R9, R3, UR11, R6, 0x2, P1 ;  /* 0x0000000b03097c11 */ /* 0x000fd200088f1406 */
.L_x_8:
[----:B------:R-:W-:-:S05]  /*04d0*/  IMAD.MOV.U32 R8, RZ, RZ, R11 ;  /* 0x000000ffff087224 */ /* 0x000fca00078e000b */
[----:B0-----:R0:W2:Y:S01]  /*04e0*/  LDG.E R5, desc[UR8][R8.64] ;  /* 0x0000000808057981 */ /* 0x0010a2000c1e1900 */
[----:B------:R-:W-:Y:S02]  /*04f0*/  IADD3 R7, P1, PT, R7, -0x1, RZ ;  /* 0xffffffff07077810 */ /* 0x000fe40007f3e0ff */
[----:B------:R-:W-:Y:S02]  /*0500*/  IADD3 R3, P2, PT, R4, R3, RZ ;  /* 0x0000000304037210 */ /* 0x000fe40007f5e0ff */
[----:B------:R-:W-:Y:S02]  /*0510*/  IADD3.X R10, PT, PT, R10, -0x1, RZ, P1, !PT ;  /* 0xffffffff0a0a7810 */ /* 0x000fe40000ffe4ff */
[----:B------:R-:W-:Y:S01]  /*0520*/  ISETP.NE.U32.AND P1, PT, R7, RZ, PT ;  /* 0x000000ff0700720c */ /* 0x000fe20003f25070 */
[----:B------:R-:W-:Y:S01]  /*0530*/  IMAD.X R6, RZ, RZ, R6, P2 ;  /* 0x000000ffff067224 */ /* 0x000fe200010e0606 */
[----:B------:R-:W-:Y:S02]  /*0540*/  LEA R11, P3, R4, R11, 0x2 ;  /* 0x0000000b040b7211 */ /* 0x000fe400078610ff */
[----:B------:R-:W-:-:S02]  /*0550*/  ISETP.NE.AND.EX P1, PT, R10, RZ, PT, P1 ;  /* 0x000000ff0a00720c */ /* 0x000fc40003f25310 */
[----:B0-----:R-:W-:Y:S02]  /*0560*/  LEA.HI.X R9, R4, R9, RZ, 0x2, P3 ;  /* 0x0000000904097211 */ /* 0x001fe400018f14ff */
[----:B--2---:R-:W-:-:S05]  /*0570*/  LEA R5, R5, UR4, 0x2 ;  /* 0x0000000405057c11 */ /* 0x004fca000f8e10ff */
[----:B------:R0:W-:Y:S04]  /*0580*/  ATOMS.POPC.INC.32 RZ, [R5+URZ] ;  /* 0x0000000005ff7f8c */ /* 0x0001e8000d8000ff */
[----:B------:R-:W-:Y:S05]  /*0590*/  @P1 BRA `(.L_x_8) ;  /* 0xfffffffc00cc1947 */ /* 0x000fea000383ffff */
.L_x_7:
[----:B------:R-:W-:Y:S05]  /*05a0*/  BSYNC.RECONVERGENT B1 ;  /* 0x0000000000017941 */ /* 0x000fea0003800200 */
.L_x_6:
[----:B------:R-:W-:Y:S05]  /*05b0*/  @!P0 BRA `(.L_x_2) ;  /* 0x00000000006c8947 */ /* 0x000fea0003800000 */
[----:B------:R-:W-:Y:S01]  /*05c0*/  IMAD.SHL.U32 R17, R4, 0x4, RZ ;  /* 0x0000000404117824 */ /* 0x000fe200078e00ff */
[----:B------:R-:W-:-:S07]  /*05d0*/  SHF.R.U32.HI R19, RZ, 0x1e, R4 ;  /* 0x0000001eff137819 */ /* 0x000fce0000011604 */
.L_x_9:
[----:B------:R-:W-:-:S04]  /*05e0*/  LEA R4, P0, R3, UR12, 0x2 ;  /* 0x0000000c03047c11 */ /* 0x000fc8000f8010ff */
[----:B0-----:R-:W-:Y:S02]  /*05f0*/  LEA.HI.X R5, R3, UR13, R6, 0x2, P0 ;  /* 0x0000000d03057c11 */ /* 0x001fe400080f1406 */
[----:B------:R-:W-:-:S03]  /*0600*/  IADD3 R8, P0, PT, R17, R4, RZ ;  /* 0x0000000411087210 */ /* 0x000fc60007f1e0ff */
[----:B------:R-:W2:Y:S02]  /*0610*/  LDG.E R4, desc[UR8][R4.64] ;  /* 0x0000000804047981 */ /* 0x000ea4000c1e1900 */
[----:B------:R-:W-:Y:S01]  /*0620*/  IMAD.X R9, R19, 0x1, R5, P0 ;  /* 0x0000000113097824 */ /* 0x000fe200000e0605 */
[----:B------:R-:W-:-:S04]  /*0630*/  IADD3 R10, P0, PT, R17, R8, RZ ;  /* 0x00000008110a7210 */ /* 0x000fc80007f1e0ff */
[----:B------:R-:W3:Y:S01]  /*0640*/  LDG.E R8, desc[UR8][R8.64] ;  /* 0x0000000808087981 */ /* 0x000ee2000c1e1900 */
[----:B------:R-:W-:Y:S01]  /*0650*/  IMAD.X R11, R19, 0x1, R9, P0 ;  /* 0x00000001130b7824 */ /* 0x000fe200000e0609 */
[----:B------:R-:W-:-:S04]  /*0660*/  IADD3 R12, P0, PT, R17, R10, RZ ;  /* 0x0000000a110c7210 */ /* 0x000fc80007f1e0ff */
[----:B------:R-:W4:Y:S01]  /*0670*/  LDG.E R10, desc[UR8][R10.64] ;  /* 0x000000080a0a7981 */ /* 0x000f22000c1e1900 */
[----:B------:R-:W-:-:S05]  /*0680*/  IMAD.X R13, R19, 0x1, R11, P0 ;  /* 0x00000001130d7824 */ /* 0x000fca00000e060b */
[----:B------:R-:W5:Y:S01]  /*0690*/  LDG.E R12, desc[UR8][R12.64] ;  /* 0x000000080c0c7981 */ /* 0x000f62000c1e1900 */
[----:B------:R-:W-:-:S05]  /*06a0*/  IADD3 R3, P0, PT, R17, R3, RZ ;  /* 0x0000000311037210 */ /* 0x000fca0007f1e0ff */
[----:B------:R-:W-:Y:S01]  /*06b0*/  IMAD.X R6, R19, 0x1, R6, P0 ;  /* 0x0000000113067824 */ /* 0x000fe200000e0606 */
[----:B------:R-:W-:-:S04]  /*06c0*/  ISETP.GE.U32.AND P0, PT, R3, UR5, PT ;  /* 0x0000000503007c0c */ /* 0x000fc8000bf06070 */
[----:B------:R-:W-:Y:S02]  /*06d0*/  ISETP.GE.U32.AND.EX P0, PT, R6, RZ, PT, P0 ;  /* 0x000000ff0600720c */ /* 0x000fe40003f06100 */
[----:B-12---:R-:W-:-:S05]  /*06e0*/  LEA R7, R4, UR4, 0x2 ;  /* 0x0000000404077c11 */ /* 0x006fca000f8e10ff */
[----:B------:R1:W-:Y:S01]  /*06f0*/  ATOMS.POPC.INC.32 RZ, [R7+URZ] ;  /* 0x0000000007ff7f8c */ /* 0x0003e2000d8000ff */
[----:B---3--:R-:W-:-:S05]  /*0700*/  LEA R14, R8, UR4, 0x2 ;  /* 0x00000004080e7c11 */ /* 0x008fca000f8e10ff */
[----:B------:R1:W-:Y:S01]  /*0710*/  ATOMS.POPC.INC.32 RZ, [R14+URZ] ;  /* 0x000000000eff7f8c */ /* 0x0003e2000d8000ff */
[----:B----4-:R-:W-:-:S05]  /*0720*/  LEA R15, R10, UR4, 0x2 ;  /* 0x000000040a0f7c11 */ /* 0x010fca000f8e10ff */
[----:B------:R1:W-:Y:S01]  /*0730*/  ATOMS.POPC.INC.32 RZ, [R15+URZ] ;  /* 0x000000000fff7f8c */ /* 0x0003e2000d8000ff */
[----:B-----5:R-:W-:-:S05]  /*0740*/  LEA R16, R12, UR4, 0x2 ;  /* 0x000000040c107c11 */ /* 0x020fca000f8e10ff */
[----:B------:R1:W-:Y:S01]  /*0750*/  ATOMS.POPC.INC.32 RZ, [R16+URZ] ;  /* 0x0000000010ff7f8c */ /* 0x0003e2000d8000ff */
[----:B------:R-:W-:Y:S05]  /*0760*/  @!P0 BRA `(.L_x_9) ;  /* 0xfffffffc009c8947 */ /* 0x000fea000383ffff */
.L_x_2:
[----:B------:R-:W-:Y:S05]  /*0770*/  BSYNC.RECONVERGENT B0 ;  /* 0x0000000000007941 */ /* 0x000fea0003800200 */
.L_x_1:
[----:B------:R-:W-:Y:S01]  /*0780*/  BAR.SYNC.DEFER_BLOCKING 0x0 ;  /* 0x0000000000007b1d */ /* 0x000fe20000010000 */
[----:B------:R-:W-:-:S13]  /*0790*/  ISETP.GT.U32.AND P0, PT, R0, 0xff, PT ;  /* 0x000000ff0000780c */ /* 0x000fda0003f04070 */
[----:B------:R-:W-:Y:S05]  /*07a0*/  @P0 EXIT ;  /* 0x000000000000094d */ /* 0x000fea0003800000 */
[----:B------:R-:W2:Y:S01]  /*07b0*/  LDS R3, [R2] ;  /* 0x0000000002037984 */ /* 0x000ea20000000800 */
[----:B0-----:R-:W0:Y:S02]  /*07c0*/  LDC.64 R4, c[0x0][0x388] ;  /* 0x0000e200ff047b82 */ /* 0x001e240000000a00 */
[----:B0-----:R-:W-:-:S05]  /*07d0*/  IMAD.WIDE.U32 R4, R0, 0x4, R4 ;  /* 0x0000000400047825 */ /* 0x001fca00078e0004 */
[----:B--2---:R-:W-:Y:S01]  /*07e0*/  REDG.E.ADD.STRONG.GPU desc[UR8][R4.64], R3 ;  /* 0x000000030400798e */ /* 0x004fe2000c12e108 */
[----:B------:R-:W-:Y:S05]  /*07f0*/  EXIT ;  /* 0x000000000000794d */ /* 0x000fea0003800000 */
        .weak           $__internal_0_$__cuda_sm20_div_u64
        .type           $__internal_0_$__cuda_sm20_div_u64,@function
        .size           $__internal_0_$__cuda_sm20_div_u64,(.L_x_19 - $__internal_0_$__cuda_sm20_div_u64)
$__internal_0_$__cuda_sm20_div_u64:
[----:B------:R-:W-:Y:S02]  /*0800*/  IMAD.MOV.U32 R14, RZ, RZ, R4 ;  /* 0x000000ffff0e7224 */ /* 0x000fe400078e0004 */
[----:B------:R-:W-:-:S04]  /*0810*/  IMAD.MOV.U32 R15, RZ, RZ, RZ ;  /* 0x000000ffff0f7224 */ /* 0x000fc800078e00ff */
[----:B------:R-:W0:Y:S08]  /*0820*/  I2F.U64.RP R14, R14 ;  /* 0x0000000e000e7312 */ /* 0x000e300000309000 */
[----:B0-----:R-:W0:Y:S02]  /*0830*/  MUFU.RCP R10, R14 ;  /* 0x0000000e000a7308 */ /* 0x001e240000001000 */
[----:B0-----:R-:W-:-:S06]  /*0840*/  VIADD R10, R10, 0x1ffffffe ;  /* 0x1ffffffe0a0a7836 */ /* 0x001fcc0000000000 */
[----:B------:R-:W0:Y:S02]  /*0850*/  F2I.U64.TRUNC R10, R10 ;  /* 0x0000000a000a7311 */ /* 0x000e24000020d800 */
[----:B0-----:R-:W-:-:S04]  /*0860*/  IMAD.WIDE.U32 R12, R10, R4, RZ ;  /* 0x000000040a0c7225 */ /* 0x001fc800078e00ff */
[----:B------:R-:W-:Y:S01]  /*0870*/  IMAD R13, R11, R4, R13 ;  /* 0x000000040b0d7224 */ /* 0x000fe200078e020d */
[----:B------:R-:W-:-:S05]  /*0880*/  IADD3 R17, P0, PT, RZ, -R12, RZ ;  /* 0x8000000cff117210 */ /* 0x000fca0007f1e0ff */
[----:B------:R-:W-:-:S04]  /*0890*/  IMAD.HI.U32 R12, R10, R17, RZ ;  /* 0x000000110a0c7227 */ /* 0x000fc800078e00ff */
[----:B------:R-:W-:Y:S02]  /*08a0*/  IMAD.X R19, RZ, RZ, ~R13, P0 ;  /* 0x000000ffff137224 */ /* 0x000fe400000e0e0d */
[----:B------:R-:W-:Y:S02]  /*08b0*/  IMAD.MOV.U32 R13, RZ, RZ, R10 ;  /* 0x000000ffff0d7224 */ /* 0x000fe400078e000a */
[-C--:B------:R-:W-:Y:S02]  /*08c0*/  IMAD R15, R11, R19.reuse, RZ ;  /* 0x000000130b0f7224 */ /* 0x080fe400078e02ff */
[----:B------:R-:W-:-:S04]  /*08d0*/  IMAD.WIDE.U32 R12, P0, R10, R19, R12 ;  /* 0x000000130a0c7225 */ /* 0x000fc8000780000c */
[----:B------:R-:W-:-:S04]  /*08e0*/  IMAD.HI.U32 R19, R11, R19, RZ ;  /* 0x000000130b137227 */ /* 0x000fc800078e00ff */
[----:B------:R-:W-:-:S05]  /*08f0*/  IMAD.HI.U32 R12, P1, R11, R17, R12 ;  /* 0x000000110b0c7227 */ /* 0x000fca000782000c */
[----:B------:R-:W-:Y:S01]  /*0900*/  IADD3 R13, P2, PT, R15, R12, RZ ;  /* 0x0000000c0f0d7210 */ /* 0x000fe20007f5e0ff */
[----:B------:R-:W-:-:S04]  /*0910*/  IMAD.X R12, R19, 0x1, R11, P0 ;  /* 0x00000001130c7824 */ /* 0x000fc800000e060b */
[----:B------:R-:W-:Y:S01]  /*0920*/  IMAD.WIDE.U32 R10, R13, R4, RZ ;  /* 0x000000040d0a7225 */ /* 0x000fe200078e00ff */
[----:B------:R-:W-:Y:S02]  /*0930*/  IADD3.X R15, PT, PT, RZ, RZ, R12, P2, P1 ;  /* 0x000000ffff0f7210 */ /* 0x000fe400017e240c */
[----:B------:R-:W-:-:S03]  /*0940*/  IADD3 R17, P0, PT, RZ, -R10, RZ ;  /* 0x8000000aff117210 */ /* 0x000fc60007f1e0ff */
[----:B------:R-:W-:Y:S02]  /*0950*/  IMAD R10, R15, R4, R11 ;  /* 0x000000040f0a7224 */ /* 0x000fe400078e020b */
[----:B------:R-:W-:-:S04]  /*0960*/  IMAD.HI.U32 R12, R13, R17, RZ ;  /* 0x000000110d0c7227 */ /* 0x000fc800078e00ff */
[----:B------:R-:W-:-:S04]  /*0970*/  IMAD.X R10, RZ, RZ, ~R10, P0 ;  /* 0x000000ffff0a7224 */ /* 0x000fc800000e0e0a */
[----:B------:R-:W-:-:S04]  /*0980*/  IMAD.WIDE.U32 R12, P0, R13, R10, R12 ;  /* 0x0000000a0d0c7225 */ /* 0x000fc8000780000c */
[C---:B------:R-:W-:Y:S02]  /*0990*/  IMAD R11, R15.reuse, R10, RZ ;  /* 0x0000000a0f0b7224 */ /* 0x040fe400078e02ff */
[----:B------:R-:W-:-:S04]  /*09a0*/  IMAD.HI.U32 R12, P1, R15, R17, R12 ;  /* 0x000000110f0c7227 */ /* 0x000fc8000782000c */
[----:B------:R-:W-:Y:S01]  /*09b0*/  IMAD.HI.U32 R10, R15, R10, RZ ;  /* 0x0000000a0f0a7227 */ /* 0x000fe200078e00ff */
[----:B------:R-:W-:-:S03]  /*09c0*/  IADD3 R12, P2, PT, R11, R12, RZ ;  /* 0x0000000c0b0c7210 */ /* 0x000fc60007f5e0ff */
[----:B------:R-:W-:Y:S02]  /*09d0*/  IMAD.X R15, R10, 0x1, R15, P0 ;  /* 0x000000010a0f7824 */ /* 0x000fe400000e060f */
[----:B------:R-:W-:-:S03]  /*09e0*/  IMAD.HI.U32 R10, R12, R7, RZ ;  /* 0x000000070c0a7227 */ /* 0x000fc600078e00ff */
[----:B------:R-:W-:Y:S01]  /*09f0*/  IADD3.X R14, PT, PT, RZ, RZ, R15, P2, P1 ;  /* 0x000000ffff0e7210 */ /* 0x000fe200017e240f */
[----:B------:R-:W-:Y:S02]  /*0a00*/  IMAD.MOV.U32 R11, RZ, RZ, RZ ;  /* 0x000000ffff0b7224 */ /* 0x000fe400078e00ff */
[----:B------:R-:W-:-:S04]  /*0a10*/  IMAD.WIDE.U32 R10, R12, R9, R10 ;  /* 0x000000090c0a7225 */ /* 0x000fc800078e000a */
[C---:B------:R-:W-:Y:S02]  /*0a20*/  IMAD R13, R14.reuse, R9, RZ ;  /* 0x000000090e0d7224 */ /* 0x040fe400078e02ff */
[----:B------:R-:W-:-:S04]  /*0a30*/  IMAD.HI.U32 R10, P0, R14, R7, R10 ;  /* 0x000000070e0a7227 */ /* 0x000fc8000780000a */
[----:B------:R-:W-:Y:S01]  /*0a40*/  IMAD.HI.U32 R14, R14, R9, RZ ;  /* 0x000000090e0e7227 */ /* 0x000fe200078e00ff */
[----:B------:R-:W-:-:S03]  /*0a50*/  IADD3 R13, P1, PT, R13, R10, RZ ;  /* 0x0000000a0d0d7210 */ /* 0x000fc60007f3e0ff */
[----:B------:R-:W-:-:S04]  /*0a60*/  IMAD.X R10, RZ, RZ, R14, P0 ;  /* 0x000000ffff0a7224 */ /* 0x000fc800000e060e */
[----:B------:R-:W-:Y:S02]  /*0a70*/  IMAD.X R15, RZ, RZ, R10, P1 ;  /* 0x000000ffff0f7224 */ /* 0x000fe400008e060a */
[----:B------:R-:W-:-:S04]  /*0a80*/  IMAD.WIDE.U32 R10, R13, R4, RZ ;  /* 0x000000040d0a7225 */ /* 0x000fc800078e00ff */
[----:B------:R-:W-:Y:S01]  /*0a90*/  IMAD R12, R15, R4, R11 ;  /* 0x000000040f0c7224 */ /* 0x000fe200078e020b */
[----:B------:R-:W-:-:S04]  /*0aa0*/  IADD3 R11, P0, PT, -R10, R7, RZ ;  /* 0x000000070a0b7210 */ /* 0x000fc80007f1e1ff */
[-C--:B------:R-:W-:Y:S01]  /*0ab0*/  IADD3 R7, P1, PT, -R4, R11.reuse, RZ ;  /* 0x0000000b04077210 */ /* 0x080fe20007f3e1ff */
[----:B------:R-:W-:Y:S01]  /*0ac0*/  IMAD.X R14, R9, 0x1, ~R12, P0 ;  /* 0x00000001090e7824 */ /* 0x000fe200000e0e0c */
[----:B------:R-:W-:Y:S02]  /*0ad0*/  ISETP.GE.U32.AND P0, PT, R11, R4, PT ;  /* 0x000000040b00720c */ /* 0x000fe40003f06070 */
[----:B------:R-:W-:Y:S02]  /*0ae0*/  IADD3 R12, P2, PT, R13, 0x1, RZ ;  /* 0x000000010d0c7810 */ /* 0x000fe40007f5e0ff */
[C---:B------:R-:W-:Y:S02]  /*0af0*/  ISETP.GE.U32.AND.EX P0, PT, R14.reuse, RZ, PT, P0 ;  /* 0x000000ff0e00720c */ /* 0x040fe40003f06100 */
[----:B------:R-:W-:Y:S01]  /*0b00*/  IADD3.X R9, PT, PT, R14, -0x1, RZ, P1, !PT ;  /* 0xffffffff0e097810 */ /* 0x000fe20000ffe4ff */
[----:B------:R-:W-:Y:S01]  /*0b10*/  IMAD.X R10, RZ, RZ, R15, P2 ;  /* 0x000000ffff0a7224 */ /* 0x000fe200010e060f */
[----:B------:R-:W-:-:S02]  /*0b20*/  SEL R7, R7, R11, P0 ;  /* 0x0000000b07077207 */ /* 0x000fc40000000000 */
[----:B------:R-:W-:Y:S02]  /*0b30*/  SEL R12, R12, R13, P0 ;  /* 0x0000000d0c0c7207 */ /* 0x000fe40000000000 */
[----:B------:R-:W-:Y:S02]  /*0b40*/  SEL R9, R9, R14, P0 ;  /* 0x0000000e09097207 */ /* 0x000fe40000000000 */
[----:B------:R-:W-:Y:S02]  /*0b50*/  SEL R15, R10, R15, P0 ;  /* 0x0000000f0a0f7207 */ /* 0x000fe40000000000 */
[----:B------:R-:W-:Y:S02]  /*0b60*/  ISETP.GE.U32.AND P0, PT, R7, R4, PT ;  /* 0x000000040700720c */ /* 0x000fe40003f06070 */
[----:B------:R-:W-:Y:S02]  /*0b70*/  IADD3 R7, P2, PT, R12, 0x1, RZ ;  /* 0x000000010c077810 */ /* 0x000fe40007f5e0ff */
[----:B------:R-:W-:-:S02]  /*0b80*/  ISETP.NE.U32.AND P1, PT, R4, RZ, PT ;  /* 0x000000ff0400720c */ /* 0x000fc40003f25070 */
[----:B------:R-:W-:Y:S01]  /*0b90*/  ISETP.GE.U32.AND.EX P0, PT, R9, RZ, PT, P0 ;  /* 0x000000ff0900720c */ /* 0x000fe20003f06100 */
[----:B------:R-:W-:Y:S01]  /*0ba0*/  IMAD.X R10, RZ, RZ, R15, P2 ;  /* 0x000000ffff0a7224 */ /* 0x000fe200010e060f */
[----:B------:R-:W-:Y:S01]  /*0bb0*/  ISETP.NE.AND.EX P1, PT, RZ, RZ, PT, P1 ;  /* 0x000000ffff00720c */ /* 0x000fe20003f25310 */
[----:B------:R-:W-:Y:S01]  /*0bc0*/  IMAD.MOV.U32 R9, RZ, RZ, 0x0 ;  /* 0x00000000ff097424 */ /* 0x000fe200078e00ff */
[----:B------:R-:W-:Y:S02]  /*0bd0*/  SEL R7, R7, R12, P0 ;  /* 0x0000000c07077207 */ /* 0x000fe40000000000 */
[----:B------:R-:W-:Y:S02]  /*0be0*/  SEL R10, R10, R15, P0 ;  /* 0x0000000f0a0a7207 */ /* 0x000fe40000000000 */
[----:B------:R-:W-:Y:S02]  /*0bf0*/  SEL R7, R7, 0xffffffff, P1 ;  /* 0xffffffff07077807 */ /* 0x000fe40000800000 */
[----:B------:R-:W-:Y:S01]  /*0c00*/  SEL R10, R10, 0xffffffff, P1 ;  /* 0xffffffff0a0a7807 */ /* 0x000fe20000800000 */
[----:B------:R-:W-:Y:S06]  /*0c10*/  RET.REL.NODEC R8 `(_Z21histogramGPUSharedMemPjS_j) ;  /* 0xfffffff008f87950 */ /* 0x000fec0003c3ffff */
.L_x_10:
        /* <DEDUP_REMOVED lines=14> */
.L_x_19:


//--------------------- .text._Z21histogramGPUGlobalMemPjS_j --------------------------
	.section	.text._Z21histogramGPUGlobalMemPjS_j,"ax",@progbits
	.align	128
        .global         _Z21histogramGPUGlobalMemPjS_j
        .type           _Z21histogramGPUGlobalMemPjS_j,@function
        .size           _Z21histogramGPUGlobalMemPjS_j,(.L_x_20 - _Z21histogramGPUGlobalMemPjS_j)
        .other          _Z21histogramGPUGlobalMemPjS_j,@"STO_CUDA_ENTRY STV_DEFAULT"
_Z21histogramGPUGlobalMemPjS_j:
.text._Z21histogramGPUGlobalMemPjS_j:
[----:B------:R-:W-:Y:S01]  /*0000*/  LDC R1, c[0x0][0x37c] ;  /* 0x0000df00ff017b82 */ /* 0x000fe20000000800 */
[----:B------:R-:W0:Y:S07]  /*0010*/  S2R R0, SR_TID.X ;  /* 0x0000000000007919 */ /* 0x000e2e0000002100 */
[----:B------:R-:W0:Y:S01]  /*0020*/  S2UR UR4, SR_CTAID.X ;  /* 0x00000000000479c3 */ /* 0x000e220000002500 */
[----:B------:R-:W1:Y:S07]  /*0030*/  LDCU UR5, c[0x0][0x390] ;  /* 0x00007200ff0577ac */ /* 0x000e6e0008000800 */
[----:B------:R-:W0:Y:S02]  /*0040*/  LDC R5, c[0x0][0x360] ;  /* 0x0000d800ff057b82 */ /* 0x000e240000000800 */
[----:B0-----:R-:W-:-:S05]  /*0050*/  IMAD R0, R5, UR4, R0 ;  /* 0x0000000405007c24 */ /* 0x001fca000f8e0200 */
[----:B-1----:R-:W-:Y:S02]  /*0060*/  ISETP.GE.U32.AND P0, PT, R0, UR5, PT ;  /* 0x0000000500007c0c */ /* 0x002fe4000bf06070 */
[----:B------:R-:W-:-:S04]  /*0070*/  SHF.R.S32.HI R3, RZ, 0x1f, R0 ;  /* 0x0000001fff037819 */ /* 0x000fc80000011400 */
[----:B------:R-:W-:-:S13]  /*0080*/  ISETP.GE.U32.AND.EX P0, PT, R3, RZ, PT, P0 ;  /* 0x000000ff0300720c */ /* 0x000fda0003f06100 */
[----:B------:R-:W-:Y:S05]  /*0090*/  @P0 EXIT ;  /* 0x000000000000094d */ /* 0x000fea0003800000 */
[----:B------:R-:W0:Y:S01]  /*00a0*/  LDCU UR4, c[0x0][0x370] ;  /* 0x00006e00ff0477ac */ /* 0x000e220008000800 */
[----:B------:R-:W-:Y:S01]  /*00b0*/  BSSY.RECONVERGENT B0, `(.L_x_11) ;  /* 0x0000027000007945 */ /* 0x000fe20003800200 */
[----:B0-----:R-:W-:-:S05]  /*00c0*/  IMAD R5, R5, UR4, RZ ;  /* 0x0000000405057c24 */ /* 0x001fca000f8e02ff */
[----:B------:R-:W-:-:S04]  /*00d0*/  IADD3 R4, P0, PT, R5, R0, RZ ;  /* 0x0000000005047210 */ /* 0x000fc80007f1e0ff */
[C---:B------:R-:W-:Y:S01]  /*00e0*/  ISETP.GT.U32.AND P1, PT, R4.reuse, UR5, PT ;  /* 0x0000000504007c0c */ /* 0x040fe2000bf24070 */
[----:B------:R-:W-:Y:S01]  /*00f0*/  IMAD.X R9, RZ, RZ, R3, P0 ;  /* 0x000000ffff097224 */ /* 0x000fe200000e0603 */
[----:B------:R-:W-:-:S04]  /*0100*/  ISETP.GE.U32.AND P0, PT, R4, UR5, PT ;  /* 0x0000000504007c0c */ /* 0x000fc8000bf06070 */
[C---:B------:R-:W-:Y:S02]  /*0110*/  ISETP.GT.U32.AND.EX P1, PT, R9.reuse, RZ, PT, P1 ;  /* 0x000000ff0900720c */ /* 0x040fe40003f24110 */
[C---:B------:R-:W-:Y:S02]  /*0120*/  ISETP.GE.U32.AND.EX P0, PT, R9.reuse, RZ, PT, P0 ;  /* 0x000000ff0900720c */ /* 0x040fe40003f06100 */
[----:B------:R-:W-:Y:S02]  /*0130*/  SEL R7, R4, UR5, P1 ;  /* 0x0000000504077c07 */ /* 0x000fe40008800000 */
[----:B------:R-:W-:Y:S02]  /*0140*/  SEL R2, RZ, 0x1, P0 ;  /* 0x00000001ff027807 */ /* 0x000fe40000000000 */
        /* <DEDUP_REMOVED lines=25> */
.L_x_12:
[----:B------:R-:W-:-:S07]  /*02e0*/  MOV R6, 0x300 ;  /* 0x0000030000067802 */ /* 0x000fce0000000f00 */
[----:B------:R-:W-:Y:S05]  /*02f0*/  CALL.REL.NOINC `($__internal_1_$__cuda_sm20_div_u64) ;  /* 0x00000004000c7944 */ /* 0x000fea0003c00000 */
[----:B------:R-:W-:Y:S02]  /*0300*/  IMAD.MOV.U32 R6, RZ, RZ, R4 ;  /* 0x000000ffff067224 */ /* 0x000fe400078e0004 */
[----:B------:R-:W-:-:S07]  /*0310*/  IMAD.MOV.U32 R7, RZ, RZ, R9 ;  /* 0x000000ffff077224 */ /* 0x000fce00078e0009 */
.L_x_13:
[----:B------:R-:W-:Y:S05]  /*0320*/  BSYNC.RECONVERGENT B0 ;  /* 0x0000000000007941 */ /* 0x000fea0003800200 */
.L_x_11:
[----:B------:R-:W-:Y:S01]  /*0330*/  IADD3 R2, P0, PT, R6, R2, RZ ;  /* 0x0000000206027210 */ /* 0x000fe20007f1e0ff */
[----:B------:R-:W0:Y:S01]  /*0340*/  LDCU.64 UR4, c[0x0][0x358] ;  /* 0x00006b00ff0477ac */ /* 0x000e220008000a00 */
[----:B------:R-:W-:Y:S02]  /*0350*/  BSSY.RECONVERGENT B0, `(.L_x_14) ;  /* 0x000001c000007945 */ /* 0x000fe40003800200 */
[C---:B------:R-:W-:Y:S01]  /*0360*/  LOP3.LUT R4, R2.reuse, 0x3, RZ, 0xc0, !PT ;  /* 0x0000000302047812 */ /* 0x040fe200078ec0ff */
[----:B------:R-:W-:Y:S01]  /*0370*/  IMAD.X R6, RZ, RZ, R7, P0 ;  /* 0x000000ffff067224 */ /* 0x000fe200000e0607 */
[----:B------:R-:W-:Y:S02]  /*0380*/  ISETP.GE.U32.AND P0, PT, R2, 0x3, PT ;  /* 0x000000030200780c */ /* 0x000fe40003f06070 */
[----:B------:R-:W-:Y:S02]  /*0390*/  ISETP.NE.U32.AND P1, PT, R4, 0x3, PT ;  /* 0x000000030400780c */ /* 0x000fe40003f25070 */
[----:B------:R-:W-:-:S02]  /*03a0*/  ISETP.GE.U32.AND.EX P0, PT, R6, RZ, PT, P0 ;  /* 0x000000ff0600720c */ /* 0x000fc40003f06100 */
[----:B------:R-:W-:-:S13]  /*03b0*/  ISETP.NE.AND.EX P1, PT, RZ, RZ, PT, P1 ;  /* 0x000000ffff00720c */ /* 0x000fda0003f25310 */
[----:B0-----:R-:W-:Y:S05]  /*03c0*/  @!P1 BRA `(.L_x_15) ;  /* 0x0000000000509947 */ /* 0x001fea0003800000 */
[----:B------:R-:W0:Y:S01]  /*03d0*/  LDCU.64 UR6, c[0x0][0x380] ;  /* 0x00007000ff0677ac */ /* 0x000e220008000a00 */
[----:B------:R-:W1:Y:S01]  /*03e0*/  LDC.64 R10, c[0x0][0x388] ;  /* 0x0000e200ff0a7b82 */ /* 0x000e620000000a00 */
[----:B------:R-:W-:Y:S02]  /*03f0*/  VIADD R2, R2, 0x1 ;  /* 0x0000000102027836 */ /* 0x000fe40000000000 */
[----:B------:R-:W-:-:S03]  /*0400*/  IMAD.MOV.U32 R4, RZ, RZ, RZ ;  /* 0x000000ffff047224 */ /* 0x000fc600078e00ff */
[----:B------:R-:W-:Y:S02]  /*0410*/  LOP3.LUT R2, R2, 0x3, RZ, 0xc0, !PT ;  /* 0x0000000302027812 */ /* 0x000fe400078ec0ff */
[----:B0-----:R-:W-:-:S04]  /*0420*/  LEA R8, P1, R0, UR6, 0x2 ;  /* 0x0000000600087c11 */ /* 0x001fc8000f8210ff */
[----:B------:R-:W-:-:S09]  /*0430*/  LEA.HI.X R9, R0, UR7, R3, 0x2, P1 ;  /* 0x0000000700097c11 */ /* 0x000fd200088f1403 */
.L_x_16:
[----:B0-----:R0:W1:Y:S01]  /*0440*/  LDG.E R7, desc[UR4][R8.64] ;  /* 0x0000000408077981 */ /* 0x001062000c1e1900 */
[----:B------:R-:W-:Y:S01]  /*0450*/  IADD3 R2, P1, PT, R2, -0x1, RZ ;  /* 0xffffffff02027810 */ /* 0x000fe20007f3e0ff */
[----:B------:R-:W-:-:S03]  /*0460*/  IMAD.MOV.U32 R13, RZ, RZ, 0x1 ;  /* 0x00000001ff0d7424 */ /* 0x000fc600078e00ff */
[----:B------:R-:W-:Y:S02]  /*0470*/  IADD3.X R4, PT, PT, R4, -0x1, RZ, P1, !PT ;  /* 0xffffffff04047810 */ /* 0x000fe40000ffe4ff */
[----:B------:R-:W-:-:S04]  /*0480*/  ISETP.NE.U32.AND P1, PT, R2, RZ, PT ;  /* 0x000000ff0200720c */ /* 0x000fc80003f25070 */
[----:B------:R-:W-:Y:S02]  /*0490*/  ISETP.NE.AND.EX P1, PT, R4, RZ, PT, P1 ;  /* 0x000000ff0400720c */ /* 0x000fe40003f25310 */
[C---:B------:R-:W-:Y:S02]  /*04a0*/  IADD3 R0, P2, PT, R5.reuse, R0, RZ ;  /* 0x0000000005007210 */ /* 0x040fe40007f5e0ff */
[----:B0-----:R-:W-:-:S03]  /*04b0*/  LEA R8, P3, R5, R8, 0x2 ;  /* 0x0000000805087211 */ /* 0x001fc600078610ff */
[----:B------:R-:W-:Y:S01]  /*04c0*/  IMAD.X R3, RZ, RZ, R3, P2 ;  /* 0x000000ffff037224 */ /* 0x000fe200010e0603 */
[----:B------:R-:W-:Y:S01]  /*04d0*/  LEA.HI.X R9, R5, R9, RZ, 0x2, P3 ;  /* 0x0000000905097211 */ /* 0x000fe200018f14ff */
[----:B-1----:R-:W-:-:S05]  /*04e0*/  IMAD.WIDE.U32 R6, R7, 0x4, R10 ;  /* 0x0000000407067825 */ /* 0x002fca00078e000a */
[----:B------:R0:W-:Y:S01]  /*04f0*/  REDG.E.ADD.STRONG.GPU desc[UR4][R6.64], R13 ;  /* 0x0000000d0600798e */ /* 0x0001e2000c12e104 */
[----:B------:R-:W-:Y:S05]  /*0500*/  @P1 BRA `(.L_x_16) ;  /* 0xfffffffc00cc1947 */ /* 0x000fea000383ffff */
.L_x_15:
[----:B------:R-:W-:Y:S05]  /*0510*/  BSYNC.RECONVERGENT B0 ;  /* 0x0000000000007941 */ /* 0x000fea0003800200 */
.L_x_14:
[----:B------:R-:W-:Y:S05]  /*0520*/  @!P0 EXIT ;  /* 0x000000000000894d */ /* 0x000fea0003800000 */
[----:B0-----:R-:W0:Y:S01]  /*0530*/  LDC.64 R6, c[0x0][0x388] ;  /* 0x0000e200ff067b82 */ /* 0x001e220000000a00 */
[----:B------:R-:W-:Y:S01]  /*0540*/  IMAD.SHL.U32 R19, R5, 0x4, RZ ;  /* 0x0000000405137824 */ /* 0x000fe200078e00ff */
[----:B------:R-:W-:Y:S01]  /*0550*/  SHF.R.U32.HI R21, RZ, 0x1e, R5 ;  /* 0x0000001eff157819 */ /* 0x000fe20000011605 */
[----:B------:R-:W1:Y:S01]  /*0560*/  LDCU UR8, c[0x0][0x390] ;  /* 0x00007200ff0877ac */ /* 0x000e620008000800 */
[----:B------:R-:W2:Y:S05]  /*0570*/  LDCU.64 UR6, c[0x0][0x380] ;  /* 0x00007000ff0677ac */ /* 0x000eaa0008000a00 */
.L_x_17:
[----:B--23--:R-:W-:-:S04]  /*0580*/  LEA R10, P0, R0, UR6, 0x2 ;  /* 0x00000006000a7c11 */ /* 0x00cfc8000f8010ff */
[----:B------:R-:W-:-:S05]  /*0590*/  LEA.HI.X R11, R0, UR7, R3, 0x2, P0 ;  /* 0x00000007000b7c11 */ /* 0x000fca00080f1403 */
[----:B------:R-:W0:Y:S01]  /*05a0*/  LDG.E R5, desc[UR4][R10.64] ;  /* 0x000000040a057981 */ /* 0x000e22000c1e1900 */
[----:B------:R-:W-:Y:S01]  /*05b0*/  IADD3 R12, P0, PT, R19, R10, RZ ;  /* 0x0000000a130c7210 */ /* 0x000fe20007f1e0ff */
[----:B------:R-:W-:-:S04]  /*05c0*/  IMAD.MOV.U32 R23, RZ, RZ, 0x1 ;  /* 0x00000001ff177424 */ /* 0x000fc800078e00ff */
[----:B------:R-:W-:Y:S02]  /*05d0*/  IMAD.X R13, R21, 0x1, R11, P0 ;  /* 0x00000001150d7824 */ /* 0x000fe400000e060b */
[----:B0-----:R-:W-:-:S05]  /*05e0*/  IMAD.WIDE.U32 R4, R5, 0x4, R6 ;  /* 0x0000000405047825 */ /* 0x001fca00078e0006 */
[----:B------:R0:W-:Y:S04]  /*05f0*/  REDG.E.ADD.STRONG.GPU desc[UR4][R4.64], R23 ;  /* 0x000000170400798e */ /* 0x0001e8000c12e104 */
[----:B------:R-:W2:Y:S01]  /*0600*/  LDG.E R9, desc[UR4][R12.64] ;  /* 0x000000040c097981 */ /* 0x000ea2000c1e1900 */
[----:B------:R-:W-:-:S05]  /*0610*/  IADD3 R14, P0, PT, R19, R12, RZ ;  /* 0x0000000c130e7210 */ /* 0x000fca0007f1e0ff */
[----:B------:R-:W-:Y:S02]  /*0620*/  IMAD.X R15, R21, 0x1, R13, P0 ;  /* 0x00000001150f7824 */ /* 0x000fe400000e060d */
[----:B--2---:R-:W-:-:S05]  /*0630*/  IMAD.WIDE.U32 R8, R9, 0x4, R6 ;  /* 0x0000000409087825 */ /* 0x004fca00078e0006 */
[----:B------:R3:W-:Y:S04]  /*0640*/  REDG.E.ADD.STRONG.GPU desc[UR4][R8.64], R23 ;  /* 0x000000170800798e */ /* 0x0007e8000c12e104 */
[----:B------:R-:W2:Y:S01]  /*0650*/  LDG.E R11, desc[UR4][R14.64] ;  /* 0x000000040e0b7981 */ /* 0x000ea2000c1e1900 */
[----:B------:R-:W-:-:S05]  /*0660*/  IADD3 R16, P0, PT, R19, R14, RZ ;  /* 0x0000000e13107210 */ /* 0x000fca0007f1e0ff */
[----:B------:R-:W-:Y:S01]  /*0670*/  IMAD.X R17, R21, 0x1, R15, P0 ;  /* 0x0000000115117824 */ /* 0x000fe200000e060f */
[----:B------:R-:W-:Y:S01]  /*0680*/  IADD3 R0, P0, PT, R19, R0, RZ ;  /* 0x0000000013007210 */ /* 0x000fe20007f1e0ff */
[----:B--2---:R-:W-:-:S05]  /*0690*/  IMAD.WIDE.U32 R10, R11, 0x4, R6 ;  /* 0x000000040b0a7825 */ /* 0x004fca00078e0006 */
[----:B------:R3:W-:Y:S04]  /*06a0*/  REDG.E.ADD.STRONG.GPU desc[UR4][R10.64], R23 ;  /* 0x000000170a00798e */ /* 0x0007e8000c12e104 */
[----:B0-----:R-:W2:Y:S01]  /*06b0*/  LDG.E R5, desc[UR4][R16.64] ;  /* 0x0000000410057981 */ /* 0x001ea2000c1e1900 */
[----:B------:R-:W-:Y:S01]  /*06c0*/  IMAD.X R3, R21, 0x1, R3, P0 ;  /* 0x0000000115037824 */ /* 0x000fe200000e0603 */
[----:B-1----:R-:W-:-:S04]  /*06d0*/  ISETP.GE.U32.AND P0, PT, R0, UR8, PT ;  /* 0x0000000800007c0c */ /* 0x002fc8000bf06070 */
[----:B------:R-:W-:Y:S01]  /*06e0*/  ISETP.GE.U32.AND.EX P0, PT, R3, RZ, PT, P0 ;  /* 0x000000ff0300720c */ /* 0x000fe20003f06100 */
[----:B--2---:R-:W-:-:S05]  /*06f0*/  IMAD.WIDE.U32 R4, R5, 0x4, R6 ;  /* 0x0000000405047825 */ /* 0x004fca00078e0006 */
[----:B------:R3:W-:Y:S07]  /*0700*/  REDG.E.ADD.STRONG.GPU desc[UR4][R4.64], R23 ;  /* 0x000000170400798e */ /* 0x0007ee000c12e104 */
[----:B------:R-:W-:Y:S05]  /*0710*/  @!P0 BRA `(.L_x_17) ;  /* 0xfffffffc00988947 */ /* 0x000fea000383ffff */
[----:B------:R-:W-:Y:S05]  /*0720*/  EXIT ;  /* 0x000000000000794d */ /* 0x000fea0003800000 */
        .weak           $__internal_1_$__cuda_sm20_div_u64
        .type           $__internal_1_$__cuda_sm20_div_u64,@function
        .size           $__internal_1_$__cuda_sm20_div_u64,(.L_x_20 - $__internal_1_$__cuda_sm20_div_u64)
$__internal_1_$__cuda_sm20_div_u64:
        /* <DEDUP_REMOVED lines=22> */
[----:B------:R-:W-:Y:S02]  /*0890*/  IMAD.MOV.U32 R9, RZ, RZ, RZ ;  /* 0x000000ffff097224 */ /* 0x000fe400078e00ff */
        /* <DEDUP_REMOVED lines=33> */
[----:B------:R-:W-:-:S02]  /*0ab0*/  ISETP.GE.U32.AND.EX P0, PT, R9, RZ, PT, P0 ;  /* 0x000000ff0900720c */ /* 0x000fc40003f06100 */
[----:B------:R-:W-:Y:S01]  /*0ac0*/  ISETP.NE.U32.AND P1, PT, R5, RZ, PT ;  /* 0x000000ff0500720c */ /* 0x000fe20003f25070 */
[----:B------:R-:W-:Y:S01]  /*0ad0*/  IMAD.X R9, RZ, RZ, R8, P2 ;  /* 0x000000ffff097224 */ /* 0x000fe200010e0608 */
[----:B------:R-:W-:Y:S01]  /*0ae0*/  SEL R4, R4, R7, P0 ;  /* 0x0000000704047207 */ /* 0x000fe20000000000 */
[----:B------:R-:W-:Y:S01]  /*0af0*/  IMAD.MOV.U32 R7, RZ, RZ, 0x0 ;  /* 0x00000000ff077424 */ /* 0x000fe200078e00ff */
[----:B------:R-:W-:Y:S02]  /*0b00*/  ISETP.NE.AND.EX P1, PT, RZ, RZ, PT, P1 ;  /* 0x000000ffff00720c */ /* 0x000fe40003f25310 */
[----:B------:R-:W-:Y:S02]  /*0b10*/  SEL R9, R9, R8, P0 ;  /* 0x0000000809097207 */ /* 0x000fe40000000000 */
[----:B------:R-:W-:Y:S02]  /*0b20*/  SEL R4, R4, 0xffffffff, P1 ;  /* 0xffffffff04047807 */ /* 0x000fe40000800000 */
[----:B------:R-:W-:Y:S01]  /*0b30*/  SEL R9, R9, 0xffffffff, P1 ;  /* 0xffffffff09097807 */ /* 0x000fe20000800000 */
[----:B------:R-:W-:Y:S06]  /*0b40*/  RET.REL.NODEC R6 `(_Z21histogramGPUGlobalMemPjS_j) ;  /* 0xfffffff4062c7950 */ /* 0x000fec0003c3ffff */
.L_x_18:
        /* <DEDUP_REMOVED lines=11> */
.L_x_20:


//--------------------- .nv.shared.reserved.0     --------------------------
	.section	.nv.shared.reserved.0,"aw",@nobits
	.weak		__nv_reservedSMEM_offset_0_alias
	.size		__nv_reservedSMEM_offset_0_alias, 0, 64
	.other		__nv_reservedSMEM_offset_0_alias,@"STO_CUDA_RESERVED_SHARED STV_DEFAULT"
__nv_reservedSMEM_offset_0_alias:
	.zero		0
	.zero		64


//--------------------- .nv.global                --------------------------
	.section	.nv.global,"aw",@nobits
.nv.global:
	.type		_ZN34_INTERNAL_b326f823_4_k_cu_3bbbb71c6thrust24THRUST_300001_SM_1000_NS3seqE,@object
	.size		_ZN34_INTERNAL_b326f823_4_k_cu_3bbbb71c6thrust24THRUST_300001_SM_1000_NS3seqE,(_ZN34_INTERNAL_b326f823_4_k_cu_3bbbb71c4cuda3std3__48in_placeE - _ZN34_INTERNAL_b326f823_4_k_cu_3bbbb71c6thrust24THRUST_300001_SM_1000_NS3seqE)
_ZN34_INTERNAL_b326f823_4_k_cu_3bbbb71c6thrust24THRUST_300001_SM_1000_NS3seqE:
	.zero		1
	.type		_ZN34_INTERNAL_b326f823_4_k_cu_3bbbb71c4cuda3std3__48in_placeE,@object
	.size		_ZN34_INTERNAL_b326f823_4_k_cu_3bbbb71c4cuda3std3__48in_placeE,(_ZN34_INTERNAL_b326f823_4_k_cu_3bbbb71c4cuda3std6ranges3__45__cpo4sizeE - _ZN34_INTERNAL_b326f823_4_k_cu_3bbbb71c4cuda3std3__48in_placeE)
_ZN34_INTERNAL_b326f823_4_k_cu_3bbbb71c4cuda3std3__48in_placeE:
	.zero		1
	.type		_ZN34_INTERNAL_b326f823_4_k_cu_3bbbb71c4cuda3std6ranges3__45__cpo4sizeE,@object
	.size		_ZN34_INTERNAL_b326f823_4_k_cu_3bbbb71c4cuda3std6ranges3__45__cpo4sizeE,(_ZN34_INTERNAL_b326f823_4_k_cu_3bbbb71c6thrust24THRUST_300001_SM_1000_NS12placeholders2_3E - _ZN34_INTERNAL_b326f823_4_k_cu_3bbbb71c4cuda3std6ranges3__45__cpo4sizeE)
_ZN34_INTERNAL_b326f823_4_k_cu_3bbbb71c4cuda3std6ranges3__45__cpo4sizeE:
	.zero		1
	.type		_ZN34_INTERNAL_b326f823_4_k_cu_3bbbb71c6thrust24THRUST_300001_SM_1000_NS12placeholders2_3E,@object
	.size		_ZN34_INTERNAL_b326f823_4_k_cu_3bbbb71c6thrust24THRUST_300001_SM_1000_NS12placeholders2_3E,(_ZN34_INTERNAL_b326f823_4_k_cu_3bbbb71c4cuda3std3__45__cpo6cbeginE - _ZN34_INTERNAL_b326f823_4_k_cu_3bbbb71c6thrust24THRUST_300001_SM_1000_NS12placeholders2_3E)
_ZN34_INTERNAL_b326f823_4_k_cu_3bbbb71c6thrust24THRUST_300001_SM_1000_NS12placeholders2_3E:
	.zero		1
	.type		_ZN34_INTERNAL_b326f823_4_k_cu_3bbbb71c4cuda3std3__45__cpo6cbeginE,@object
	.size		_ZN34_INTERNAL_b326f823_4_k_cu_3bbbb71c4cuda3std3__45__cpo6cbeginE,(_ZN34_INTERNAL_b326f823_4_k_cu_3bbbb71c4cuda3std6ranges3__45__cpo6cbeginE - _ZN34_INTERNAL_b326f823_4_k_cu_3bbbb71c4cuda3std3__45__cpo6cbeginE)
_ZN34_INTERNAL_b326f823_4_k_cu_3bbbb71c4cuda3std3__45__cpo6cbeginE:
	.zero		1
	.type		_ZN34_INTERNAL_b326f823_4_k_cu_3bbbb71c4cuda3std6ranges3__45__cpo6cbeginE,@object
	.size		_ZN34_INTERNAL_b326f823_4_k_cu_3bbbb71c4cuda3std6ranges3__45__cpo6cbeginE,(_ZN34_INTERNAL_b326f823_4_k_cu_3bbbb71c6thrust24THRUST_300001_SM_1000_NS12placeholders2_7E - _ZN34_INTERNAL_b326f823_4_k_cu_3bbbb71c4cuda3std6ranges3__45__cpo6cbeginE)
_ZN34_INTERNAL_b326f823_4_k_cu_3bbbb71c4cuda3std6ranges3__45__cpo6cbeginE:
	.zero		1
	.type		_ZN34_INTERNAL_b326f823_4_k_cu_3bbbb71c6thrust24THRUST_300001_SM_1000_NS12placeholders2_7E,@object
	.size		_ZN34_INTERNAL_b326f823_4_k_cu_3bbbb71c6thrust24THRUST_300001_SM_1000_NS12placeholders2_7E,(_ZN34_INTERNAL_b326f823_4_k_cu_3bbbb71c4cuda3std3__45__cpo7crbeginE - _ZN34_INTERNAL_b326f823_4_k_cu_3bbbb71c6thrust24THRUST_300001_SM_1000_NS12placeholders2_7E)
_ZN34_INTERNAL_b326f823_4_k_cu_3bbbb71c6thrust24THRUST_300001_SM_1000_NS12placeholders2_7E:
	.zero		1
	.type		_ZN34_INTERNAL_b326f823_4_k_cu_3bbbb71c4cuda3std3__45__cpo7crbeginE,@object
	.size		_ZN34_INTERNAL_b326f823_4_k_cu_3bbbb71c4cuda3std3__45__cpo7crbeginE,(_ZN34_INTERNAL_b326f823_4_k_cu_3bbbb71c4cuda3std6ranges3__45__cpo4nextE - _ZN34_INTERNAL_b326f823_4_k_cu_3bbbb71c4cuda3std3__45__cpo7crbeginE)
_ZN34_INTERNAL_b326f823_4_k_cu_3bbbb71c4cuda3std3__45__cpo7crbeginE:
	.zero		1
	.type		_ZN34_INTERNAL_b326f823_4_k_cu_3bbbb71c4cuda3std6ranges3__45__cpo4nextE,@object
	.size		_ZN34_INTERNAL_b326f823_4_k_cu_3bbbb71c4cuda3std6ranges3__45__cpo4nextE,(_ZN34_INTERNAL_b326f823_4_k_cu_3bbbb71c4cuda3std6ranges3__45__cpo4swapE - _ZN34_INTERNAL_b326f823_4_k_cu_3bbbb71c4cuda3std6ranges3__45__cpo4nextE)
_ZN34_INTERNAL_b326f823_4_k_cu_3bbbb71c4cuda3std6ranges3__45__cpo4nextE:
	.zero		1
	.type		_ZN34_INTERNAL_b326f823_4_k_cu_3bbbb71c4cuda3std6ranges3__45__cpo4swapE,@object
	.size		_ZN34_INTERNAL_b326f823_4_k_cu_3bbbb71c4cuda3std6ranges3__45__cpo4swapE,(_ZN34_INTERNAL_b326f823_4_k_cu_3bbbb71c6thrust24THRUST_300001_SM_1000_NS8cuda_cub10par_nosyncE - _ZN34_INTERNAL_b326f823_4_k_cu_3bbbb71c4cuda3std6ranges3__45__cpo4swapE)
_ZN34_INTERNAL_b326f823_4_k_cu_3bbbb71c4cuda3std6ranges3__45__cpo4swapE:
	.zero		1
	.type		_ZN34_INTERNAL_b326f823_4_k_cu_3bbbb71c6thrust24THRUST_300001_SM_1000_NS8cuda_cub10par_nosyncE,@object
	.size		_ZN34_INTERNAL_b326f823_4_k_cu_3bbbb71c6thrust24THRUST_300001_SM_1000_NS8cuda_cub10par_nosyncE,(_ZN34_INTERNAL_b326f823_4_k_cu_3bbbb71c6thrust24THRUST_300001_SM_1000_NS12placeholders2_9E - _ZN34_INTERNAL_b326f823_4_k_cu_3bbbb71c6thrust24THRUST_300001_SM_1000_NS8cuda_cub10par_nosyncE)
_ZN34_INTERNAL_b326f823_4_k_cu_3bbbb71c6thrust24THRUST_300001_SM_1000_NS8cuda_cub10par_nosyncE:
	.zero		1
	.type		_ZN34_INTERNAL_b326f823_4_k_cu_3bbbb71c6thrust24THRUST_300001_SM_1000_NS12placeholders2_9E,@object
	.size		_ZN34_INTERNAL_b326f823_4_k_cu_3bbbb71c6thrust24THRUST_300001_SM_1000_NS12placeholders2_9E,(_ZN34_INTERNAL_b326f823_4_k_cu_3bbbb71c4cuda3std3__436_GLOBAL__N__b326f823_4_k_cu_3bbbb71c6ignoreE - _ZN34_INTERNAL_b326f823_4_k_cu_3bbbb71c6thrust24THRUST_300001_SM_1000_NS12placeholders2_9E)
_ZN34_INTERNAL_b326f823_4_k_cu_3bbbb71c6thrust24THRUST_300001_SM_1000_NS12placeholders2_9E:
	.zero		1
	.type		_ZN34_INTERNAL_b326f823_4_k_cu_3bbbb71c4cuda3std3__436_GLOBAL__N__b326f823_4_k_cu_3bbbb71c6ignoreE,@object
	.size		_ZN34_INTERNAL_b326f823_4_k_cu_3bbbb71c4cuda3std3__436_GLOBAL__N__b326f823_4_k_cu_3bbbb71c6ignoreE,(_ZN34_INTERNAL_b326f823_4_k_cu_3bbbb71c4cuda3std6ranges3__45__cpo4dataE - _ZN34_INTERNAL_b326f823_4_k_cu_3bbbb71c4cuda3std3__436_GLOBAL__N__b326f823_4_k_cu_3bbbb71c6ignoreE)
_ZN34_INTERNAL_b326f823_4_k_cu_3bbbb71c4cuda3std3__436_GLOBAL__N__b326f823_4_k_cu_3bbbb71c6ignoreE:
	.zero		1
	.type		_ZN34_INTERNAL_b326f823_4_k_cu_3bbbb71c4cuda3std6ranges3__45__cpo4dataE,@object
	.size		_ZN34_INTERNAL_b326f823_4_k_cu_3bbbb71c4cuda3std6ranges3__45__cpo4dataE,(_ZN34_INTERNAL_b326f823_4_k_cu_3bbbb71c6thrust24THRUST_300001_SM_1000_NS12placeholders2_1E - _ZN34_INTERNAL_b326f823_4_k_cu_3bbbb71c4cuda3std6ranges3__45__cpo4dataE)
_ZN34_INTERNAL_b326f823_4_k_cu_3bbbb71c4cuda3std6ranges3__45__cpo4dataE:
	.zero		1
	.type		_ZN34_INTERNAL_b326f823_4_k_cu_3bbbb71c6thrust24THRUST_300001_SM_1000_NS12placeholders2_1E,@object
	.size		_ZN34_INTERNAL_b326f823_4_k_cu_3bbbb71c6thrust24THRUST_300001_SM_1000_NS12placeholders2_1E,(_ZN34_INTERNAL_b326f823_4_k_cu_3bbbb71c4cuda3std3__45__cpo5beginE - _ZN34_INTERNAL_b326f823_4_k_cu_3bbbb71c6thrust24THRUST_300001_SM_1000_NS12placeholders2_1E)
_ZN34_INTERNAL_b326f823_4_k_cu_3bbbb71c6thrust24THRUST_300001_SM_1000_NS12placeholders2_1E:
	.zero		1
	.type		_ZN34_INTERNAL_b326f823_4_k_cu_3bbbb71c4cuda3std3__45__cpo5beginE,@object
	.size		_ZN34_INTERNAL_b326f823_4_k_cu_3bbbb71c4cuda3std3__45__cpo5beginE,(_ZN34_INTERNAL_b326f823_4_k_cu_3bbbb71c4cuda3std6ranges3__45__cpo5beginE - _ZN34_INTERNAL_b326f823_4_k_cu_3bbbb71c4cuda3std3__45__cpo5beginE)
_ZN34_INTERNAL_b326f823_4_k_cu_3bbbb71c4cuda3std3__45__cpo5beginE:
	.zero		1
	.type		_ZN34_INTERNAL_b326f823_4_k_cu_3bbbb71c4cuda3std6ranges3__45__cpo5beginE,@object
	.size		_ZN34_INTERNAL_b326f823_4_k_cu_3bbbb71c4cuda3std6ranges3__45__cpo5beginE,(_ZN34_INTERNAL_b326f823_4_k_cu_3bbbb71c6thrust24THRUST_300001_SM_1000_NS12placeholders2_5E - _ZN34_INTERNAL_b326f823_4_k_cu_3bbbb71c4cuda3std6ranges3__45__cpo5beginE)
_ZN34_INTERNAL_b326f823_4_k_cu_3bbbb71c4cuda3std6ranges3__45__cpo5beginE:
	.zero		1
	.type		_ZN34_INTERNAL_b326f823_4_k_cu_3bbbb71c6thrust24THRUST_300001_SM_1000_NS12placeholders2_5E,@object
	.size		_ZN34_INTERNAL_b326f823_4_k_cu_3bbbb71c6thrust24THRUST_300001_SM_1000_NS12placeholders2_5E,(_ZN34_INTERNAL_b326f823_4_k_cu_3bbbb71c4cuda3std3__45__cpo6rbeginE - _ZN34_INTERNAL_b326f823_4_k_cu_3bbbb71c6thrust24THRUST_300001_SM_1000_NS12placeholders2_5E)
_ZN34_INTERNAL_b326f823_4_k_cu_3bbbb71c6thrust24THRUST_300001_SM_1000_NS12placeholders2_5E:
	.zero		1
	.type		_ZN34_INTERNAL_b326f823_4_k_cu_3bbbb71c4cuda3std3__45__cpo6rbeginE,@object
	.size		_ZN34_INTERNAL_b326f823_4_k_cu_3bbbb71c4cuda3std3__45__cpo6rbeginE,(_ZN34_INTERNAL_b326f823_4_k_cu_3bbbb71c4cuda3std6ranges3__45__cpo7advanceE - _ZN34_INTERNAL_b326f823_4_k_cu_3bbbb71c4cuda3std3__45__cpo6rbeginE)
_ZN34_INTERNAL_b326f823_4_k_cu_3bbbb71c4cuda3std3__45__cpo6rbeginE:
	.zero		1
	.type		_ZN34_INTERNAL_b326f823_4_k_cu_3bbbb71c4cuda3std6ranges3__45__cpo7advanceE,@object
	.size		_ZN34_INTERNAL_b326f823_4_k_cu_3bbbb71c4cuda3std6ranges3__45__cpo7advanceE,(_ZN34_INTERNAL_b326f823_4_k_cu_3bbbb71c4cuda3std3__47nulloptE - _ZN34_INTERNAL_b326f823_4_k_cu_3bbbb71c4cuda3std6ranges3__45__cpo7advanceE)
_ZN34_INTERNAL_b326f823_4_k_cu_3bbbb71c4cuda3std6ranges3__45__cpo7advanceE:
	.zero		1
	.type		_ZN34_INTERNAL_b326f823_4_k_cu_3bbbb71c4cuda3std3__47nulloptE,@object
	.size		_ZN34_INTERNAL_b326f823_4_k_cu_3bbbb71c4cuda3std3__47nulloptE,(_ZN34_INTERNAL_b326f823_4_k_cu_3bbbb71c4cuda3std6ranges3__45__cpo8distanceE - _ZN34_INTERNAL_b326f823_4_k_cu_3bbbb71c4cuda3std3__47nulloptE)
_ZN34_INTERNAL_b326f823_4_k_cu_3bbbb71c4cuda3std3__47nulloptE:
	.zero		1
	.type		_ZN34_INTERNAL_b326f823_4_k_cu_3bbbb71c4cuda3std6ranges3__45__cpo8distanceE,@object
	.size		_ZN34_INTERNAL_b326f823_4_k_cu_3bbbb71c4cuda3std6ranges3__45__cpo8distanceE,(_ZN34_INTERNAL_b326f823_4_k_cu_3bbbb71c6thrust24THRUST_300001_SM_1000_NS12placeholders3_10E - _ZN34_INTERNAL_b326f823_4_k_cu_3bbbb71c4cuda3std6ranges3__45__cpo8distanceE)
_ZN34_INTERNAL_b326f823_4_k_cu_3bbbb71c4cuda3std6ranges3__45__cpo8distanceE:
	.zero		1
	.type		_ZN34_INTERNAL_b326f823_4_k_cu_3bbbb71c6thrust24THRUST_300001_SM_1000_NS12placeholders3_10E,@object
	.size		_ZN34_INTERNAL_b326f823_4_k_cu_3bbbb71c6thrust24THRUST_300001_SM_1000_NS12placeholders3_10E,(_ZN34_INTERNAL_b326f823_4_k_cu_3bbbb71c4cuda3std3__419piecewise_constructE - _ZN34_INTERNAL_b326f823_4_k_cu_3bbbb71c6thrust24THRUST_300001_SM_1000_NS12placeholders3_10E)
_ZN34_INTERNAL_b326f823_4_k_cu_3bbbb71c6thrust24THRUST_300001_SM_1000_NS12placeholders3_10E:
	.zero		1
	.type		_ZN34_INTERNAL_b326f823_4_k_cu_3bbbb71c4cuda3std3__419piecewise_constructE,@object
	.size		_ZN34_INTERNAL_b326f823_4_k_cu_3bbbb71c4cuda3std3__419piecewise_constructE,(_ZN34_INTERNAL_b326f823_4_k_cu_3bbbb71c4cuda3std6ranges3__45__cpo5cdataE - _ZN34_INTERNAL_b326f823_4_k_cu_3bbbb71c4cuda3std3__419piecewise_constructE)
_ZN34_INTERNAL_b326f823_4_k_cu_3bbbb71c4cuda3std3__419piecewise_constructE:
	.zero		1
	.type		_ZN34_INTERNAL_b326f823_4_k_cu_3bbbb71c4cuda3std6ranges3__45__cpo5cdataE,@object
	.size		_ZN34_INTERNAL_b326f823_4_k_cu_3bbbb71c4cuda3std6ranges3__45__cpo5cdataE,(_ZN34_INTERNAL_b326f823_4_k_cu_3bbbb71c6thrust24THRUST_300001_SM_1000_NS12placeholders2_2E - _ZN34_INTERNAL_b326f823_4_k_cu_3bbbb71c4cuda3std6ranges3__45__cpo5cdataE)
_ZN34_INTERNAL_b326f823_4_k_cu_3bbbb71c4cuda3std6ranges3__45__cpo5cdataE:
	.zero		1
	.type		_ZN34_INTERNAL_b326f823_4_k_cu_3bbbb71c6thrust24THRUST_300001_SM_1000_NS12placeholders2_2E,@object
	.size		_ZN34_INTERNAL_b326f823_4_k_cu_3bbbb71c6thrust24THRUST_300001_SM_1000_NS12placeholders2_2E,(_ZN34_INTERNAL_b326f823_4_k_cu_3bbbb71c4cuda3std3__45__cpo3endE - _ZN34_INTERNAL_b326f823_4_k_cu_3bbbb71c6thrust24THRUST_300001_SM_1000_NS12placeholders2_2E)
_ZN34_INTERNAL_b326f823_4_k_cu_3bbbb71c6thrust24THRUST_300001_SM_1000_NS12placeholders2_2E:
	.zero		1
	.type		_ZN34_INTERNAL_b326f823_4_k_cu_3bbbb71c4cuda3std3__45__cpo3endE,@object
	.size		_ZN34_INTERNAL_b326f823_4_k_cu_3bbbb71c4cuda3std3__45__cpo3endE,(_ZN34_INTERNAL_b326f823_4_k_cu_3bbbb71c4cuda3std6ranges3__45__cpo3endE - _ZN34_INTERNAL_b326f823_4_k_cu_3bbbb71c4cuda3std3__45__cpo3endE)
_ZN34_INTERNAL_b326f823_4_k_cu_3bbbb71c4cuda3std3__45__cpo3endE:
	.zero		1
	.type		_ZN34_INTERNAL_b326f823_4_k_cu_3bbbb71c4cuda3std6ranges3__45__cpo3endE,@object
	.size		_ZN34_INTERNAL_b326f823_4_k_cu_3bbbb71c4cuda3std6ranges3__45__cpo3endE,(_ZN34_INTERNAL_b326f823_4_k_cu_3bbbb71c6thrust24THRUST_300001_SM_1000_NS12placeholders2_6E - _ZN34_INTERNAL_b326f823_4_k_cu_3bbbb71c4cuda3std6ranges3__45__cpo3endE)
_ZN34_INTERNAL_b326f823_4_k_cu_3bbbb71c4cuda3std6ranges3__45__cpo3endE:
	.zero		1
	.type		_ZN34_INTERNAL_b326f823_4_k_cu_3bbbb71c6thrust24THRUST_300001_SM_1000_NS12placeholders2_6E,@object
	.size		_ZN34_INTERNAL_b326f823_4_k_cu_3bbbb71c6thrust24THRUST_300001_SM_1000_NS12placeholders2_6E,(_ZN34_INTERNAL_b326f823_4_k_cu_3bbbb71c4cuda3std3__45__cpo4rendE - _ZN34_INTERNAL_b326f823_4_k_cu_3bbbb71c6thrust24THRUST_300001_SM_1000_NS12placeholders2_6E)
_ZN34_INTERNAL_b326f823_4_k_cu_3bbbb71c6thrust24THRUST_300001_SM_1000_NS12placeholders2_6E:
	.zero		1
	.type		_ZN34_INTERNAL_b326f823_4_k_cu_3bbbb71c4cuda3std3__45__cpo4rendE,@object
	.size		_ZN34_INTERNAL_b326f823_4_k_cu_3bbbb71c4cuda3std3__45__cpo4rendE,(_ZN34_INTERNAL_b326f823_4_k_cu_3bbbb71c4cuda3std6ranges3__45__cpo9iter_swapE - _ZN34_INTERNAL_b326f823_4_k_cu_3bbbb71c4cuda3std3__45__cpo4rendE)
_ZN34_INTERNAL_b326f823_4_k_cu_3bbbb71c4cuda3std3__45__cpo4rendE:
	.zero		1
	.type		_ZN34_INTERNAL_b326f823_4_k_cu_3bbbb71c4cuda3std6ranges3__45__cpo9iter_swapE,@object
	.size		_ZN34_INTERNAL_b326f823_4_k_cu_3bbbb71c4cuda3std6ranges3__45__cpo9iter_swapE,(_ZN34_INTERNAL_b326f823_4_k_cu_3bbbb71c4cuda3std3__48unexpectE - _ZN34_INTERNAL_b326f823_4_k_cu_3bbbb71c4cuda3std6ranges3__45__cpo9iter_swapE)
_ZN34_INTERNAL_b326f823_4_k_cu_3bbbb71c4cuda3std6ranges3__45__cpo9iter_swapE:
	.zero		1
	.type		_ZN34_INTERNAL_b326f823_4_k_cu_3bbbb71c4cuda3std3__48unexpectE,@object
	.size		_ZN34_INTERNAL_b326f823_4_k_cu_3bbbb71c4cuda3std3__48unexpectE,(_ZN34_INTERNAL_b326f823_4_k_cu_3bbbb71c6thrust24THRUST_300001_SM_1000_NS8cuda_cub3parE - _ZN34_INTERNAL_b326f823_4_k_cu_3bbbb71c4cuda3std3__48unexpectE)
_ZN34_INTERNAL_b326f823_4_k_cu_3bbbb71c4cuda3std3__48unexpectE:
	.zero		1
	.type		_ZN34_INTERNAL_b326f823_4_k_cu_3bbbb71c6thrust24THRUST_300001_SM_1000_NS8cuda_cub3parE,@object
	.size		_ZN34_INTERNAL_b326f823_4_k_cu_3bbbb71c6thrust24THRUST_300001_SM_1000_NS8cuda_cub3parE,(_ZN34_INTERNAL_b326f823_4_k_cu_3bbbb71c6thrust24THRUST_300001_SM_1000_NS12placeholders2_4E - _ZN34_INTERNAL_b326f823_4_k_cu_3bbbb71c6thrust24THRUST_300001_SM_1000_NS8cuda_cub3parE)
_ZN34_INTERNAL_b326f823_4_k_cu_3bbbb71c6thrust24THRUST_300001_SM_1000_NS8cuda_cub3parE:
	.zero		1
	.type		_ZN34_INTERNAL_b326f823_4_k_cu_3bbbb71c6thrust24THRUST_300001_SM_1000_NS12placeholders2_4E,@object
	.size		_ZN34_INTERNAL_b326f823_4_k_cu_3bbbb71c6thrust24THRUST_300001_SM_1000_NS12placeholders2_4E,(_ZN34_INTERNAL_b326f823_4_k_cu_3bbbb71c4cuda3std3__45__cpo4cendE - _ZN34_INTERNAL_b326f823_4_k_cu_3bbbb71c6thrust24THRUST_300001_SM_1000_NS12placeholders2_4E)
_ZN34_INTERNAL_b326f823_4_k_cu_3bbbb71c6thrust24THRUST_300001_SM_1000_NS12placeholders2_4E:
	.zero		1
	.type		_ZN34_INTERNAL_b326f823_4_k_cu_3bbbb71c4cuda3std3__45__cpo4cendE,@object
	.size		_ZN34_INTERNAL_b326f823_4_k_cu_3bbbb71c4cuda3std3__45__cpo4cendE,(_ZN34_INTERNAL_b326f823_4_k_cu_3bbbb71c4cuda3std6ranges3__45__cpo4cendE - _ZN34_INTERNAL_b326f823_4_k_cu_3bbbb71c4cuda3std3__45__cpo4cendE)
_ZN34_INTERNAL_b326f823_4_k_cu_3bbbb71c4cuda3std3__45__cpo4cendE:
	.zero		1
	.type		_ZN34_INTERNAL_b326f823_4_k_cu_3bbbb71c4cuda3std6ranges3__45__cpo4cendE,@object
	.size		_ZN34_INTERNAL_b326f823_4_k_cu_3bbbb71c4cuda3std6ranges3__45__cpo4cendE,(_ZN34_INTERNAL_b326f823_4_k_cu_3bbbb71c4cuda3std3__420unreachable_sentinelE - _ZN34_INTERNAL_b326f823_4_k_cu_3bbbb71c4cuda3std6ranges3__45__cpo4cendE)
_ZN34_INTERNAL_b326f823_4_k_cu_3bbbb71c4cuda3std6ranges3__45__cpo4cendE:
	.zero		1
	.type		_ZN34_INTERNAL_b326f823_4_k_cu_3bbbb71c4cuda3std3__420unreachable_sentinelE,@object
	.size		_ZN34_INTERNAL_b326f823_4_k_cu_3bbbb71c4cuda3std3__420unreachable_sentinelE,(_ZN34_INTERNAL_b326f823_4_k_cu_3bbbb71c4cuda3std6ranges3__45__cpo5ssizeE - _ZN34_INTERNAL_b326f823_4_k_cu_3bbbb71c4cuda3std3__420unreachable_sentinelE)
_ZN34_INTERNAL_b326f823_4_k_cu_3bbbb71c4cuda3std3__420unreachable_sentinelE:
	.zero		1
	.type		_ZN34_INTERNAL_b326f823_4_k_cu_3bbbb71c4cuda3std6ranges3__45__cpo5ssizeE,@object
	.size		_ZN34_INTERNAL_b326f823_4_k_cu_3bbbb71c4cuda3std6ranges3__45__cpo5ssizeE,(_ZN34_INTERNAL_b326f823_4_k_cu_3bbbb71c6thrust24THRUST_300001_SM_1000_NS12placeholders2_8E - _ZN34_INTERNAL_b326f823_4_k_cu_3bbbb71c4cuda3std6ranges3__45__cpo5ssizeE)
_ZN34_INTERNAL_b326f823_4_k_cu_3bbbb71c4cuda3std6ranges3__45__cpo5ssizeE:
	.zero		1
	.type		_ZN34_INTERNAL_b326f823_4_k_cu_3bbbb71c6thrust24THRUST_300001_SM_1000_NS12placeholders2_8E,@object
	.size		_ZN34_INTERNAL_b326f823_4_k_cu_3bbbb71c6thrust24THRUST_300001_SM_1000_NS12placeholders2_8E,(_ZN34_INTERNAL_b326f823_4_k_cu_3bbbb71c4cuda3std3__45__cpo5crendE - _ZN34_INTERNAL_b326f823_4_k_cu_3bbbb71c6thrust24THRUST_300001_SM_1000_NS12placeholders2_8E)
_ZN34_INTERNAL_b326f823_4_k_cu_3bbbb71c6thrust24THRUST_300001_SM_1000_NS12placeholders2_8E:
	.zero		1
	.type		_ZN34_INTERNAL_b326f823_4_k_cu_3bbbb71c4cuda3std3__45__cpo5crendE,@object
	.size		_ZN34_INTERNAL_b326f823_4_k_cu_3bbbb71c4cuda3std3__45__cpo5crendE,(_ZN34_INTERNAL_b326f823_4_k_cu_3bbbb71c4cuda3std6ranges3__45__cpo4prevE - _ZN34_INTERNAL_b326f823_4_k_cu_3bbbb71c4cuda3std3__45__cpo5crendE)
_ZN34_INTERNAL_b326f823_4_k_cu_3bbbb71c4cuda3std3__45__cpo5crendE:
	.zero		1
	.type		_ZN34_INTERNAL_b326f823_4_k_cu_3bbbb71c4cuda3std6ranges3__45__cpo4prevE,@object
	.size		_ZN34_INTERNAL_b326f823_4_k_cu_3bbbb71c4cuda3std6ranges3__45__cpo4prevE,(_ZN34_INTERNAL_b326f823_4_k_cu_3bbbb71c4cuda3std6ranges3__45__cpo9iter_moveE - _ZN34_INTERNAL_b326f823_4_k_cu_3bbbb71c4cuda3std6ranges3__45__cpo4prevE)
_ZN34_INTERNAL_b326f823_4_k_cu_3bbbb71c4cuda3std6ranges3__45__cpo4prevE:
	.zero		1
	.type		_ZN34_INTERNAL_b326f823_4_k_cu_3bbbb71c4cuda3std6ranges3__45__cpo9iter_moveE,@object
	.size		_ZN34_INTERNAL_b326f823_4_k_cu_3bbbb71c4cuda3std6ranges3__45__cpo9iter_moveE,(_ZN34_INTERNAL_b326f823_4_k_cu_3bbbb71c6thrust24THRUST_300001_SM_1000_NS6system6detail10sequential3seqE - _ZN34_INTERNAL_b326f823_4_k_cu_3bbbb71c4cuda3std6ranges3__45__cpo9iter_moveE)
_ZN34_INTERNAL_b326f823_4_k_cu_3bbbb71c4cuda3std6ranges3__45__cpo9iter_moveE:
	.zero		1
	.type		_ZN34_INTERNAL_b326f823_4_k_cu_3bbbb71c6thrust24THRUST_300001_SM_1000_NS6system6detail10sequential3seqE,@object
	.size		_ZN34_INTERNAL_b326f823_4_k_cu_3bbbb71c6thrust24THRUST_300001_SM_1000_NS6system6detail10sequential3seqE,(.L_31 - _ZN34_INTERNAL_b326f823_4_k_cu_3bbbb71c6thrust24THRUST_300001_SM_1000_NS6system6detail10sequential3seqE)
_ZN34_INTERNAL_b326f823_4_k_cu_3bbbb71c6thrust24THRUST_300001_SM_1000_NS6system6detail10sequential3seqE:
	.zero		1
.L_31:


//--------------------- .nv.shared._Z21histogramGPUSharedMemPjS_j --------------------------
	.section	.nv.shared._Z21histogramGPUSharedMemPjS_j,"aw",@nobits
	.sectionflags	@""
	.align	4
.nv.shared._Z21histogramGPUSharedMemPjS_j:
	.zero		2048


//--------------------- .nv.constant0._ZN3cub18CUB_300001_SM_10006detail11EmptyKernelIvEEvv --------------------------
	.section	.nv.constant0._ZN3cub18CUB_300001_SM_10006detail11EmptyKernelIvEEvv,"a",@progbits
	.sectionflags	@""
	.align	4
.nv.constant0._ZN3cub18CUB_300001_SM_10006detail11EmptyKernelIvEEvv:
	.zero		896


//--------------------- .nv.constant0._Z21histogramGPUSharedMemPjS_j --------------------------
	.section	.nv.constant0._Z21histogramGPUSharedMemPjS_j,"a",@progbits
	.sectionflags	@""
	.align	4
.nv.constant0._Z21histogramGPUSharedMemPjS_j:
	.zero		916


//--------------------- .nv.constant0._Z21histogramGPUGlobalMemPjS_j --------------------------
	.section	.nv.constant0._Z21histogramGPUGlobalMemPjS_j,"a",@progbits
	.sectionflags	@""
	.align	4
.nv.constant0._Z21histogramGPUGlobalMemPjS_j:
	.zero		916


//--------------------- SYMBOLS --------------------------

	.type		.nv.reservedSmem.offset0,@object
	.size		.nv.reservedSmem.offset0,0x4
	.type		.nv.reservedSmem.cap,@object
	.size		.nv.reservedSmem.cap,0x4
